//
// Generated by NVIDIA NVVM Compiler
//
// Compiler Build ID: CL-36424714
// Cuda compilation tools, release 13.0, V13.0.88
// Based on NVVM 20.0.0
//

.version 9.0
.target sm_100
.address_size 64

	// .globl	_Z6bChol3P6float2ii
.extern .func  (.param .b32 func_retval0) vprintf
(
	.param .b64 vprintf_param_0,
	.param .b64 vprintf_param_1
)
;
.global .align 1 .b8 $str[35] = {118, 101, 99, 49, 32, 37, 100, 32, 118, 101, 99, 50, 32, 37, 100, 32, 40, 37, 100, 44, 37, 100, 41, 32, 105, 110, 100, 101, 120, 32, 37, 100, 32, 10};
.global .align 1 .b8 $str$1[16] = {37, 100, 32, 61, 32, 37, 100, 45, 37, 100, 42, 37, 100, 32, 10};
.global .align 1 .b8 $str$2[8] = {10, 32, 37, 100, 32, 37, 100};
.global .align 4 .b8 __cudart_i2opi_f[24] = {65, 144, 67, 60, 153, 149, 98, 219, 192, 221, 52, 245, 209, 87, 39, 252, 41, 21, 68, 78, 110, 131, 249, 162};

.visible .entry _Z6bChol3P6float2ii(
	.param .u64 .ptr .align 1 _Z6bChol3P6float2ii_param_0,
	.param .u32 _Z6bChol3P6float2ii_param_1,
	.param .u32 _Z6bChol3P6float2ii_param_2
)
{
	.local .align 8 .b8 	__local_depot0[24];
	.reg .b64 	%SP;
	.reg .b64 	%SPL;
	.reg .pred 	%p<2>;
	.reg .b32 	%r<22>;
	.reg .b32 	%f<14>;
	.reg .b64 	%rd<15>;

	mov.u64 	%SPL, __local_depot0;
	cvta.local.u64 	%SP, %SPL;
	ld.param.u64 	%rd1, [_Z6bChol3P6float2ii_param_0];
	ld.param.u32 	%r3, [_Z6bChol3P6float2ii_param_1];
	ld.param.u32 	%r4, [_Z6bChol3P6float2ii_param_2];
	mov.u32 	%r5, %tid.x;
	mov.u32 	%r6, %ntid.x;
	mov.u32 	%r7, %ctaid.x;
	mad.lo.s32 	%r1, %r6, %r7, %r5;
	mov.u32 	%r8, %tid.y;
	mov.u32 	%r9, %ntid.y;
	mov.u32 	%r10, %ctaid.y;
	mad.lo.s32 	%r2, %r9, %r10, %r8;
	setp.lt.s32 	%p1, %r1, %r2;
	@%p1 bra 	$L__BB0_2;
	add.u64 	%rd2, %SP, 0;
	add.u64 	%rd3, %SPL, 0;
	cvta.to.global.u64 	%rd4, %rd1;
	add.s32 	%r11, %r3, 1;
	mad.lo.s32 	%r12, %r4, %r3, %r11;
	add.s32 	%r13, %r12, %r1;
	add.s32 	%r14, %r12, %r2;
	add.s32 	%r15, %r11, %r2;
	add.s32 	%r16, %r11, %r1;
	mad.lo.s32 	%r17, %r15, %r4, %r16;
	st.local.v2.u32 	[%rd3], {%r13, %r14};
	st.local.v2.u32 	[%rd3+8], {%r1, %r2};
	st.local.u32 	[%rd3+16], %r17;
	mov.u64 	%rd5, $str;
	cvta.global.u64 	%rd6, %rd5;
	{ // callseq 0, 0
	.param .b64 param0;
	st.param.b64 	[param0], %rd6;
	.param .b64 param1;
	st.param.b64 	[param1], %rd2;
	.param .b32 retval0;
	call.uni (retval0), 
	vprintf, 
	(
	param0, 
	param1
	);
	ld.param.b32 	%r18, [retval0];
	} // callseq 0
	st.local.v2.u32 	[%rd3], {%r17, %r17};
	st.local.v2.u32 	[%rd3+8], {%r13, %r14};
	mov.u64 	%rd7, $str$1;
	cvta.global.u64 	%rd8, %rd7;
	{ // callseq 1, 0
	.param .b64 param0;
	st.param.b64 	[param0], %rd8;
	.param .b64 param1;
	st.param.b64 	[param1], %rd2;
	.param .b32 retval0;
	call.uni (retval0), 
	vprintf, 
	(
	param0, 
	param1
	);
	ld.param.b32 	%r20, [retval0];
	} // callseq 1
	mul.wide.s32 	%rd9, %r14, 8;
	add.s64 	%rd10, %rd4, %rd9;
	ld.global.v2.f32 	{%f1, %f2}, [%rd10];
	mul.wide.s32 	%rd11, %r17, 8;
	add.s64 	%rd12, %rd4, %rd11;
	ld.global.v2.f32 	{%f3, %f4}, [%rd12];
	mul.wide.s32 	%rd13, %r13, 8;
	add.s64 	%rd14, %rd4, %rd13;
	ld.global.v2.f32 	{%f5, %f6}, [%rd14];
	mul.f32 	%f7, %f2, %f6;
	fma.rn.f32 	%f8, %f1, %f5, %f7;
	mul.f32 	%f9, %f1, %f6;
	mul.f32 	%f10, %f2, %f5;
	sub.f32 	%f11, %f9, %f10;
	sub.f32 	%f12, %f3, %f8;
	sub.f32 	%f13, %f4, %f11;
	st.global.v2.f32 	[%rd12], {%f12, %f13};
$L__BB0_2:
	ret;

}
	// .globl	_Z6bChol2P6float2ii
.visible .entry _Z6bChol2P6float2ii(
	.param .u64 .ptr .align 1 _Z6bChol2P6float2ii_param_0,
	.param .u32 _Z6bChol2P6float2ii_param_1,
	.param .u32 _Z6bChol2P6float2ii_param_2
)
{
	.local .align 8 .b8 	__local_depot1[40];
	.reg .b64 	%SP;
	.reg .b64 	%SPL;
	.reg .pred 	%p<26>;
	.reg .b32 	%r<88>;
	.reg .b32 	%f<115>;
	.reg .b64 	%rd<49>;
	.reg .b64 	%fd<5>;

	mov.u64 	%SPL, __local_depot1;
	cvta.local.u64 	%SP, %SPL;
	ld.param.u64 	%rd17, [_Z6bChol2P6float2ii_param_0];
	ld.param.u32 	%r30, [_Z6bChol2P6float2ii_param_1];
	ld.param.u32 	%r31, [_Z6bChol2P6float2ii_param_2];
	cvta.to.global.u64 	%rd18, %rd17;
	add.u64 	%rd1, %SPL, 0;
	mov.u32 	%r1, %ctaid.x;
	setp.ne.s32 	%p1, %r1, 0;
	mad.lo.s32 	%r2, %r31, %r30, %r30;
	mul.wide.s32 	%rd20, %r2, 8;
	add.s64 	%rd2, %rd18, %rd20;
	@%p1 bra 	$L__BB1_18;
	ld.global.v2.f32 	{%f12, %f13}, [%rd2];
	abs.f32 	%f14, %f12;
	abs.f32 	%f15, %f13;
	setp.gt.f32 	%p2, %f14, %f15;
	selp.f32 	%f16, %f14, %f15, %p2;
	selp.f32 	%f17, %f15, %f14, %p2;
	div.rn.f32 	%f19, %f17, %f16;
	fma.rn.f32 	%f20, %f19, %f19, 0f3F800000;
	sqrt.rn.f32 	%f21, %f20;
	mul.f32 	%f22, %f21, %f16;
	setp.eq.f32 	%p3, %f16, 0f00000000;
	max.f32 	%f23, %f16, %f17;
	setp.gt.f32 	%p4, %f23, 0f7F7FFFFF;
	add.f32 	%f24, %f14, %f15;
	selp.f32 	%f25, %f24, %f22, %p3;
	selp.f32 	%f1, %f24, %f25, %p4;
	setp.gt.f32 	%p5, %f15, %f14;
	selp.f32 	%f26, %f15, %f14, %p5;
	selp.f32 	%f27, %f14, %f15, %p5;
	div.rn.f32 	%f28, %f27, %f26;
	mul.f32 	%f29, %f28, %f28;
	fma.rn.f32 	%f30, %f29, 0f3B33710B, 0fBC807748;
	fma.rn.f32 	%f31, %f30, %f29, 0f3D2CDAB2;
	fma.rn.f32 	%f32, %f31, %f29, 0fBD992D10;
	fma.rn.f32 	%f33, %f32, %f29, 0f3DD9EA6C;
	fma.rn.f32 	%f34, %f33, %f29, 0fBE117CB1;
	fma.rn.f32 	%f35, %f34, %f29, 0f3E4CBCE0;
	fma.rn.f32 	%f36, %f35, %f29, 0fBEAAAA7D;
	mul.f32 	%f37, %f29, %f36;
	fma.rn.f32 	%f38, %f37, %f28, %f28;
	neg.f32 	%f39, %f38;
	fma.rn.f32 	%f40, 0f3F6EE581, 0f3FD774EB, %f39;
	selp.f32 	%f41, %f40, %f38, %p5;
	selp.f32 	%f42, 0f3F6EE581, 0f3FEEE581, %p5;
	selp.f32 	%f43, %f38, %f39, %p5;
	mov.b32 	%r32, %f12;
	fma.rn.f32 	%f44, %f42, 0f3FD774EB, %f43;
	setp.lt.s32 	%p6, %r32, 0;
	selp.f32 	%f45, %f44, %f41, %p6;
	setp.eq.f32 	%p7, %f26, 0f00000000;
	selp.f32 	%f46, 0f40490FDB, 0f00000000, %p6;
	setp.eq.f32 	%p8, %f14, %f15;
	selp.f32 	%f47, 0f4016CBE4, 0f3F490FDB, %p6;
	selp.f32 	%f48, %f47, %f45, %p8;
	selp.f32 	%f49, %f46, %f48, %p7;
	abs.f32 	%f50, %f24;
	setp.nan.f32 	%p9, %f50, %f50;
	copysign.f32 	%f51, %f13, %f49;
	selp.f32 	%f52, %f24, %f51, %p9;
	mul.f32 	%f2, %f52, 0f3F000000;
	mul.f32 	%f53, %f2, 0f3F22F983;
	cvt.rni.s32.f32 	%r87, %f53;
	cvt.rn.f32.s32 	%f54, %r87;
	fma.rn.f32 	%f55, %f54, 0fBFC90FDA, %f2;
	fma.rn.f32 	%f56, %f54, 0fB3A22168, %f55;
	fma.rn.f32 	%f114, %f54, 0fA7C234C5, %f56;
	abs.f32 	%f4, %f2;
	setp.ltu.f32 	%p10, %f4, 0f47CE4780;
	mov.u32 	%r83, %r87;
	mov.f32 	%f113, %f114;
	@%p10 bra 	$L__BB1_9;
	setp.neu.f32 	%p11, %f4, 0f7F800000;
	@%p11 bra 	$L__BB1_4;
	mov.f32 	%f59, 0f00000000;
	mul.rn.f32 	%f113, %f2, %f59;
	mov.b32 	%r83, 0;
	bra.uni 	$L__BB1_9;
$L__BB1_4:
	mov.b32 	%r4, %f2;
	shl.b32 	%r34, %r4, 8;
	or.b32  	%r5, %r34, -2147483648;
	mov.b64 	%rd45, 0;
	mov.b32 	%r80, 0;
	mov.u64 	%rd43, __cudart_i2opi_f;
	mov.u64 	%rd44, %rd1;
$L__BB1_5:
	.pragma "nounroll";
	ld.global.nc.u32 	%r35, [%rd43];
	mad.wide.u32 	%rd23, %r35, %r5, %rd45;
	shr.u64 	%rd45, %rd23, 32;
	st.local.u32 	[%rd44], %rd23;
	add.s32 	%r80, %r80, 1;
	add.s64 	%rd44, %rd44, 4;
	add.s64 	%rd43, %rd43, 4;
	setp.ne.s32 	%p12, %r80, 6;
	@%p12 bra 	$L__BB1_5;
	shr.u32 	%r36, %r4, 23;
	st.local.u32 	[%rd1+24], %rd45;
	and.b32  	%r8, %r36, 31;
	and.b32  	%r37, %r36, 224;
	add.s32 	%r38, %r37, -128;
	shr.u32 	%r39, %r38, 5;
	mul.wide.u32 	%rd24, %r39, 4;
	sub.s64 	%rd9, %rd1, %rd24;
	ld.local.u32 	%r81, [%rd9+24];
	ld.local.u32 	%r82, [%rd9+20];
	setp.eq.s32 	%p13, %r8, 0;
	@%p13 bra 	$L__BB1_8;
	shf.l.wrap.b32 	%r81, %r82, %r81, %r8;
	ld.local.u32 	%r40, [%rd9+16];
	shf.l.wrap.b32 	%r82, %r40, %r82, %r8;
$L__BB1_8:
	shr.u32 	%r41, %r81, 30;
	shf.l.wrap.b32 	%r42, %r82, %r81, 2;
	shl.b32 	%r43, %r82, 2;
	shr.u32 	%r44, %r42, 31;
	add.s32 	%r45, %r44, %r41;
	neg.s32 	%r46, %r45;
	setp.lt.s32 	%p14, %r4, 0;
	selp.b32 	%r83, %r46, %r45, %p14;
	xor.b32  	%r47, %r42, %r4;
	shr.s32 	%r48, %r42, 31;
	xor.b32  	%r49, %r48, %r42;
	xor.b32  	%r50, %r48, %r43;
	cvt.u64.u32 	%rd25, %r49;
	shl.b64 	%rd26, %rd25, 32;
	cvt.u64.u32 	%rd27, %r50;
	or.b64  	%rd28, %rd26, %rd27;
	cvt.rn.f64.s64 	%fd1, %rd28;
	mul.f64 	%fd2, %fd1, 0d3BF921FB54442D19;
	cvt.rn.f32.f64 	%f57, %fd2;
	neg.f32 	%f58, %f57;
	setp.lt.s32 	%p15, %r47, 0;
	selp.f32 	%f113, %f58, %f57, %p15;
$L__BB1_9:
	setp.ltu.f32 	%p16, %f4, 0f47CE4780;
	add.s32 	%r52, %r83, 1;
	mul.rn.f32 	%f60, %f113, %f113;
	and.b32  	%r53, %r83, 1;
	setp.eq.b32 	%p17, %r53, 1;
	selp.f32 	%f61, %f113, 0f3F800000, %p17;
	fma.rn.f32 	%f62, %f60, %f61, 0f00000000;
	fma.rn.f32 	%f63, %f60, 0f37CBAC00, 0fBAB607ED;
	selp.f32 	%f64, 0fB94D4153, %f63, %p17;
	selp.f32 	%f65, 0f3C0885E4, 0f3D2AAABB, %p17;
	fma.rn.f32 	%f66, %f64, %f60, %f65;
	selp.f32 	%f67, 0fBE2AAAA8, 0fBEFFFFFF, %p17;
	fma.rn.f32 	%f68, %f66, %f60, %f67;
	fma.rn.f32 	%f69, %f68, %f62, %f61;
	and.b32  	%r54, %r52, 2;
	setp.eq.s32 	%p18, %r54, 0;
	mov.f32 	%f70, 0f00000000;
	sub.f32 	%f71, %f70, %f69;
	selp.f32 	%f8, %f69, %f71, %p18;
	@%p16 bra 	$L__BB1_17;
	setp.neu.f32 	%p19, %f4, 0f7F800000;
	@%p19 bra 	$L__BB1_12;
	mov.f32 	%f74, 0f00000000;
	mul.rn.f32 	%f114, %f2, %f74;
	mov.b32 	%r87, 0;
	bra.uni 	$L__BB1_17;
$L__BB1_12:
	mov.b32 	%r17, %f2;
	shl.b32 	%r56, %r17, 8;
	or.b32  	%r18, %r56, -2147483648;
	mov.b64 	%rd48, 0;
	mov.b32 	%r84, 0;
	mov.u64 	%rd46, __cudart_i2opi_f;
	mov.u64 	%rd47, %rd1;
$L__BB1_13:
	.pragma "nounroll";
	ld.global.nc.u32 	%r57, [%rd46];
	mad.wide.u32 	%rd31, %r57, %r18, %rd48;
	shr.u64 	%rd48, %rd31, 32;
	st.local.u32 	[%rd47], %rd31;
	add.s32 	%r84, %r84, 1;
	add.s64 	%rd47, %rd47, 4;
	add.s64 	%rd46, %rd46, 4;
	setp.ne.s32 	%p20, %r84, 6;
	@%p20 bra 	$L__BB1_13;
	shr.u32 	%r58, %r17, 23;
	st.local.u32 	[%rd1+24], %rd48;
	and.b32  	%r21, %r58, 31;
	and.b32  	%r59, %r58, 224;
	add.s32 	%r60, %r59, -128;
	shr.u32 	%r61, %r60, 5;
	mul.wide.u32 	%rd32, %r61, 4;
	sub.s64 	%rd16, %rd1, %rd32;
	ld.local.u32 	%r85, [%rd16+24];
	ld.local.u32 	%r86, [%rd16+20];
	setp.eq.s32 	%p21, %r21, 0;
	@%p21 bra 	$L__BB1_16;
	shf.l.wrap.b32 	%r85, %r86, %r85, %r21;
	ld.local.u32 	%r62, [%rd16+16];
	shf.l.wrap.b32 	%r86, %r62, %r86, %r21;
$L__BB1_16:
	shr.u32 	%r63, %r85, 30;
	shf.l.wrap.b32 	%r64, %r86, %r85, 2;
	shl.b32 	%r65, %r86, 2;
	shr.u32 	%r66, %r64, 31;
	add.s32 	%r67, %r66, %r63;
	neg.s32 	%r68, %r67;
	setp.lt.s32 	%p22, %r17, 0;
	selp.b32 	%r87, %r68, %r67, %p22;
	xor.b32  	%r69, %r64, %r17;
	shr.s32 	%r70, %r64, 31;
	xor.b32  	%r71, %r70, %r64;
	xor.b32  	%r72, %r70, %r65;
	cvt.u64.u32 	%rd33, %r71;
	shl.b64 	%rd34, %rd33, 32;
	cvt.u64.u32 	%rd35, %r72;
	or.b64  	%rd36, %rd34, %rd35;
	cvt.rn.f64.s64 	%fd3, %rd36;
	mul.f64 	%fd4, %fd3, 0d3BF921FB54442D19;
	cvt.rn.f32.f64 	%f72, %fd4;
	neg.f32 	%f73, %f72;
	setp.lt.s32 	%p23, %r69, 0;
	selp.f32 	%f114, %f73, %f72, %p23;
$L__BB1_17:
	sqrt.rn.f32 	%f75, %f1;
	mul.rn.f32 	%f76, %f114, %f114;
	and.b32  	%r74, %r87, 1;
	setp.eq.b32 	%p24, %r74, 1;
	selp.f32 	%f77, 0f3F800000, %f114, %p24;
	fma.rn.f32 	%f78, %f76, %f77, 0f00000000;
	fma.rn.f32 	%f79, %f76, 0f37CBAC00, 0fBAB607ED;
	selp.f32 	%f80, %f79, 0fB94D4153, %p24;
	selp.f32 	%f81, 0f3D2AAABB, 0f3C0885E4, %p24;
	fma.rn.f32 	%f82, %f80, %f76, %f81;
	selp.f32 	%f83, 0fBEFFFFFF, 0fBE2AAAA8, %p24;
	fma.rn.f32 	%f84, %f82, %f76, %f83;
	fma.rn.f32 	%f85, %f84, %f78, %f77;
	and.b32  	%r75, %r87, 2;
	setp.eq.s32 	%p25, %r75, 0;
	mov.f32 	%f86, 0f00000000;
	sub.f32 	%f87, %f86, %f85;
	selp.f32 	%f88, %f85, %f87, %p25;
	mul.f32 	%f89, %f75, %f88;
	mul.f32 	%f90, %f75, %f8;
	st.global.v2.f32 	[%rd2], {%f90, %f89};
$L__BB1_18:
	add.u64 	%rd37, %SP, 32;
	add.u64 	%rd38, %SPL, 32;
	add.s32 	%r76, %r1, %r2;
	bar.sync 	0;
	add.s32 	%r77, %r76, 1;
	st.local.v2.u32 	[%rd38], {%r2, %r77};
	mov.u64 	%rd39, $str$2;
	cvta.global.u64 	%rd40, %rd39;
	{ // callseq 2, 0
	.param .b64 param0;
	st.param.b64 	[param0], %rd40;
	.param .b64 param1;
	st.param.b64 	[param1], %rd37;
	.param .b32 retval0;
	call.uni (retval0), 
	vprintf, 
	(
	param0, 
	param1
	);
	ld.param.b32 	%r78, [retval0];
	} // callseq 2
	mul.wide.u32 	%rd41, %r1, 8;
	add.s64 	%rd42, %rd2, %rd41;
	ld.global.v2.f32 	{%f91, %f92}, [%rd42+8];
	ld.global.v2.f32 	{%f93, %f94}, [%rd2];
	abs.f32 	%f95, %f93;
	abs.f32 	%f96, %f94;
	add.f32 	%f97, %f95, %f96;
	rcp.rn.f32 	%f98, %f97;
	mul.f32 	%f99, %f91, %f98;
	mul.f32 	%f100, %f92, %f98;
	mul.f32 	%f101, %f93, %f98;
	mul.f32 	%f102, %f94, %f98;
	mul.f32 	%f103, %f102, %f102;
	fma.rn.f32 	%f104, %f101, %f101, %f103;
	rcp.rn.f32 	%f105, %f104;
	mul.f32 	%f106, %f100, %f102;
	fma.rn.f32 	%f107, %f99, %f101, %f106;
	mul.f32 	%f108, %f107, %f105;
	mul.f32 	%f109, %f100, %f101;
	mul.f32 	%f110, %f99, %f102;
	sub.f32 	%f111, %f109, %f110;
	mul.f32 	%f112, %f111, %f105;
	st.global.v2.f32 	[%rd42+8], {%f108, %f112};
	ret;

}
	// .globl	_Z5bCholP6float2ii
.visible .entry _Z5bCholP6float2ii(
	.param .u64 .ptr .align 1 _Z5bCholP6float2ii_param_0,
	.param .u32 _Z5bCholP6float2ii_param_1,
	.param .u32 _Z5bCholP6float2ii_param_2
)
{
	.local .align 4 .b8 	__local_depot2[28];
	.reg .b64 	%SP;
	.reg .b64 	%SPL;
	.reg .pred 	%p<25>;
	.reg .b32 	%r<83>;
	.reg .b32 	%f<93>;
	.reg .b64 	%rd<43>;
	.reg .b64 	%fd<5>;

	mov.u64 	%SPL, __local_depot2;
	ld.param.u64 	%rd17, [_Z5bCholP6float2ii_param_0];
	ld.param.u32 	%r28, [_Z5bCholP6float2ii_param_1];
	ld.param.u32 	%r29, [_Z5bCholP6float2ii_param_2];
	cvta.to.global.u64 	%rd18, %rd17;
	add.u64 	%rd1, %SPL, 0;
	mad.lo.s32 	%r30, %r28, %r29, %r28;
	mul.wide.s32 	%rd20, %r30, 8;
	add.s64 	%rd2, %rd18, %rd20;
	ld.global.v2.f32 	{%f12, %f13}, [%rd2];
	abs.f32 	%f14, %f12;
	abs.f32 	%f15, %f13;
	setp.gt.f32 	%p1, %f14, %f15;
	selp.f32 	%f16, %f14, %f15, %p1;
	selp.f32 	%f17, %f15, %f14, %p1;
	div.rn.f32 	%f19, %f17, %f16;
	fma.rn.f32 	%f20, %f19, %f19, 0f3F800000;
	sqrt.rn.f32 	%f21, %f20;
	mul.f32 	%f22, %f21, %f16;
	setp.eq.f32 	%p2, %f16, 0f00000000;
	max.f32 	%f23, %f16, %f17;
	setp.gt.f32 	%p3, %f23, 0f7F7FFFFF;
	add.f32 	%f24, %f14, %f15;
	selp.f32 	%f25, %f24, %f22, %p2;
	selp.f32 	%f1, %f24, %f25, %p3;
	setp.gt.f32 	%p4, %f15, %f14;
	selp.f32 	%f26, %f15, %f14, %p4;
	selp.f32 	%f27, %f14, %f15, %p4;
	div.rn.f32 	%f28, %f27, %f26;
	mul.f32 	%f29, %f28, %f28;
	fma.rn.f32 	%f30, %f29, 0f3B33710B, 0fBC807748;
	fma.rn.f32 	%f31, %f30, %f29, 0f3D2CDAB2;
	fma.rn.f32 	%f32, %f31, %f29, 0fBD992D10;
	fma.rn.f32 	%f33, %f32, %f29, 0f3DD9EA6C;
	fma.rn.f32 	%f34, %f33, %f29, 0fBE117CB1;
	fma.rn.f32 	%f35, %f34, %f29, 0f3E4CBCE0;
	fma.rn.f32 	%f36, %f35, %f29, 0fBEAAAA7D;
	mul.f32 	%f37, %f29, %f36;
	fma.rn.f32 	%f38, %f37, %f28, %f28;
	neg.f32 	%f39, %f38;
	fma.rn.f32 	%f40, 0f3F6EE581, 0f3FD774EB, %f39;
	selp.f32 	%f41, %f40, %f38, %p4;
	selp.f32 	%f42, 0f3F6EE581, 0f3FEEE581, %p4;
	selp.f32 	%f43, %f38, %f39, %p4;
	mov.b32 	%r31, %f12;
	fma.rn.f32 	%f44, %f42, 0f3FD774EB, %f43;
	setp.lt.s32 	%p5, %r31, 0;
	selp.f32 	%f45, %f44, %f41, %p5;
	setp.eq.f32 	%p6, %f26, 0f00000000;
	selp.f32 	%f46, 0f40490FDB, 0f00000000, %p5;
	setp.eq.f32 	%p7, %f14, %f15;
	selp.f32 	%f47, 0f4016CBE4, 0f3F490FDB, %p5;
	selp.f32 	%f48, %f47, %f45, %p7;
	selp.f32 	%f49, %f46, %f48, %p6;
	abs.f32 	%f50, %f24;
	setp.nan.f32 	%p8, %f50, %f50;
	copysign.f32 	%f51, %f13, %f49;
	selp.f32 	%f52, %f24, %f51, %p8;
	mul.f32 	%f2, %f52, 0f3F000000;
	mul.f32 	%f53, %f2, 0f3F22F983;
	cvt.rni.s32.f32 	%r82, %f53;
	cvt.rn.f32.s32 	%f54, %r82;
	fma.rn.f32 	%f55, %f54, 0fBFC90FDA, %f2;
	fma.rn.f32 	%f56, %f54, 0fB3A22168, %f55;
	fma.rn.f32 	%f92, %f54, 0fA7C234C5, %f56;
	abs.f32 	%f4, %f2;
	setp.ltu.f32 	%p9, %f4, 0f47CE4780;
	mov.u32 	%r78, %r82;
	mov.f32 	%f91, %f92;
	@%p9 bra 	$L__BB2_8;
	setp.neu.f32 	%p10, %f4, 0f7F800000;
	@%p10 bra 	$L__BB2_3;
	mov.f32 	%f59, 0f00000000;
	mul.rn.f32 	%f91, %f2, %f59;
	mov.b32 	%r78, 0;
	bra.uni 	$L__BB2_8;
$L__BB2_3:
	mov.b32 	%r2, %f2;
	shl.b32 	%r33, %r2, 8;
	or.b32  	%r3, %r33, -2147483648;
	mov.b64 	%rd39, 0;
	mov.b32 	%r75, 0;
	mov.u64 	%rd37, __cudart_i2opi_f;
	mov.u64 	%rd38, %rd1;
$L__BB2_4:
	.pragma "nounroll";
	ld.global.nc.u32 	%r34, [%rd37];
	mad.wide.u32 	%rd23, %r34, %r3, %rd39;
	shr.u64 	%rd39, %rd23, 32;
	st.local.u32 	[%rd38], %rd23;
	add.s32 	%r75, %r75, 1;
	add.s64 	%rd38, %rd38, 4;
	add.s64 	%rd37, %rd37, 4;
	setp.ne.s32 	%p11, %r75, 6;
	@%p11 bra 	$L__BB2_4;
	shr.u32 	%r35, %r2, 23;
	st.local.u32 	[%rd1+24], %rd39;
	and.b32  	%r6, %r35, 31;
	and.b32  	%r36, %r35, 224;
	add.s32 	%r37, %r36, -128;
	shr.u32 	%r38, %r37, 5;
	mul.wide.u32 	%rd24, %r38, 4;
	sub.s64 	%rd9, %rd1, %rd24;
	ld.local.u32 	%r76, [%rd9+24];
	ld.local.u32 	%r77, [%rd9+20];
	setp.eq.s32 	%p12, %r6, 0;
	@%p12 bra 	$L__BB2_7;
	shf.l.wrap.b32 	%r76, %r77, %r76, %r6;
	ld.local.u32 	%r39, [%rd9+16];
	shf.l.wrap.b32 	%r77, %r39, %r77, %r6;
$L__BB2_7:
	shr.u32 	%r40, %r76, 30;
	shf.l.wrap.b32 	%r41, %r77, %r76, 2;
	shl.b32 	%r42, %r77, 2;
	shr.u32 	%r43, %r41, 31;
	add.s32 	%r44, %r43, %r40;
	neg.s32 	%r45, %r44;
	setp.lt.s32 	%p13, %r2, 0;
	selp.b32 	%r78, %r45, %r44, %p13;
	xor.b32  	%r46, %r41, %r2;
	shr.s32 	%r47, %r41, 31;
	xor.b32  	%r48, %r47, %r41;
	xor.b32  	%r49, %r47, %r42;
	cvt.u64.u32 	%rd25, %r48;
	shl.b64 	%rd26, %rd25, 32;
	cvt.u64.u32 	%rd27, %r49;
	or.b64  	%rd28, %rd26, %rd27;
	cvt.rn.f64.s64 	%fd1, %rd28;
	mul.f64 	%fd2, %fd1, 0d3BF921FB54442D19;
	cvt.rn.f32.f64 	%f57, %fd2;
	neg.f32 	%f58, %f57;
	setp.lt.s32 	%p14, %r46, 0;
	selp.f32 	%f91, %f58, %f57, %p14;
$L__BB2_8:
	setp.ltu.f32 	%p15, %f4, 0f47CE4780;
	add.s32 	%r51, %r78, 1;
	mul.rn.f32 	%f60, %f91, %f91;
	and.b32  	%r52, %r78, 1;
	setp.eq.b32 	%p16, %r52, 1;
	selp.f32 	%f61, %f91, 0f3F800000, %p16;
	fma.rn.f32 	%f62, %f60, %f61, 0f00000000;
	fma.rn.f32 	%f63, %f60, 0f37CBAC00, 0fBAB607ED;
	selp.f32 	%f64, 0fB94D4153, %f63, %p16;
	selp.f32 	%f65, 0f3C0885E4, 0f3D2AAABB, %p16;
	fma.rn.f32 	%f66, %f64, %f60, %f65;
	selp.f32 	%f67, 0fBE2AAAA8, 0fBEFFFFFF, %p16;
	fma.rn.f32 	%f68, %f66, %f60, %f67;
	fma.rn.f32 	%f69, %f68, %f62, %f61;
	and.b32  	%r53, %r51, 2;
	setp.eq.s32 	%p17, %r53, 0;
	mov.f32 	%f70, 0f00000000;
	sub.f32 	%f71, %f70, %f69;
	selp.f32 	%f8, %f69, %f71, %p17;
	@%p15 bra 	$L__BB2_16;
	setp.neu.f32 	%p18, %f4, 0f7F800000;
	@%p18 bra 	$L__BB2_11;
	mov.f32 	%f74, 0f00000000;
	mul.rn.f32 	%f92, %f2, %f74;
	mov.b32 	%r82, 0;
	bra.uni 	$L__BB2_16;
$L__BB2_11:
	mov.b32 	%r15, %f2;
	shl.b32 	%r55, %r15, 8;
	or.b32  	%r16, %r55, -2147483648;
	mov.b64 	%rd42, 0;
	mov.b32 	%r79, 0;
	mov.u64 	%rd40, __cudart_i2opi_f;
	mov.u64 	%rd41, %rd1;
$L__BB2_12:
	.pragma "nounroll";
	ld.global.nc.u32 	%r56, [%rd40];
	mad.wide.u32 	%rd31, %r56, %r16, %rd42;
	shr.u64 	%rd42, %rd31, 32;
	st.local.u32 	[%rd41], %rd31;
	add.s32 	%r79, %r79, 1;
	add.s64 	%rd41, %rd41, 4;
	add.s64 	%rd40, %rd40, 4;
	setp.ne.s32 	%p19, %r79, 6;
	@%p19 bra 	$L__BB2_12;
	shr.u32 	%r57, %r15, 23;
	st.local.u32 	[%rd1+24], %rd42;
	and.b32  	%r19, %r57, 31;
	and.b32  	%r58, %r57, 224;
	add.s32 	%r59, %r58, -128;
	shr.u32 	%r60, %r59, 5;
	mul.wide.u32 	%rd32, %r60, 4;
	sub.s64 	%rd16, %rd1, %rd32;
	ld.local.u32 	%r80, [%rd16+24];
	ld.local.u32 	%r81, [%rd16+20];
	setp.eq.s32 	%p20, %r19, 0;
	@%p20 bra 	$L__BB2_15;
	shf.l.wrap.b32 	%r80, %r81, %r80, %r19;
	ld.local.u32 	%r61, [%rd16+16];
	shf.l.wrap.b32 	%r81, %r61, %r81, %r19;
$L__BB2_15:
	shr.u32 	%r62, %r80, 30;
	shf.l.wrap.b32 	%r63, %r81, %r80, 2;
	shl.b32 	%r64, %r81, 2;
	shr.u32 	%r65, %r63, 31;
	add.s32 	%r66, %r65, %r62;
	neg.s32 	%r67, %r66;
	setp.lt.s32 	%p21, %r15, 0;
	selp.b32 	%r82, %r67, %r66, %p21;
	xor.b32  	%r68, %r63, %r15;
	shr.s32 	%r69, %r63, 31;
	xor.b32  	%r70, %r69, %r63;
	xor.b32  	%r71, %r69, %r64;
	cvt.u64.u32 	%rd33, %r70;
	shl.b64 	%rd34, %rd33, 32;
	cvt.u64.u32 	%rd35, %r71;
	or.b64  	%rd36, %rd34, %rd35;
	cvt.rn.f64.s64 	%fd3, %rd36;
	mul.f64 	%fd4, %fd3, 0d3BF921FB54442D19;
	cvt.rn.f32.f64 	%f72, %fd4;
	neg.f32 	%f73, %f72;
	setp.lt.s32 	%p22, %r68, 0;
	selp.f32 	%f92, %f73, %f72, %p22;
$L__BB2_16:
	sqrt.rn.f32 	%f75, %f1;
	mul.rn.f32 	%f76, %f92, %f92;
	and.b32  	%r73, %r82, 1;
	setp.eq.b32 	%p23, %r73, 1;
	selp.f32 	%f77, 0f3F800000, %f92, %p23;
	fma.rn.f32 	%f78, %f76, %f77, 0f00000000;
	fma.rn.f32 	%f79, %f76, 0f37CBAC00, 0fBAB607ED;
	selp.f32 	%f80, %f79, 0fB94D4153, %p23;
	selp.f32 	%f81, 0f3D2AAABB, 0f3C0885E4, %p23;
	fma.rn.f32 	%f82, %f80, %f76, %f81;
	selp.f32 	%f83, 0fBEFFFFFF, 0fBE2AAAA8, %p23;
	fma.rn.f32 	%f84, %f82, %f76, %f83;
	fma.rn.f32 	%f85, %f84, %f78, %f77;
	and.b32  	%r74, %r82, 2;
	setp.eq.s32 	%p24, %r74, 0;
	mov.f32 	%f86, 0f00000000;
	sub.f32 	%f87, %f86, %f85;
	selp.f32 	%f88, %f85, %f87, %p24;
	mul.f32 	%f89, %f75, %f88;
	mul.f32 	%f90, %f75, %f8;
	st.global.v2.f32 	[%rd2], {%f90, %f89};
	ret;

}
	// .globl	_Z19hermitian_transposePK6float2PS_ii
.visible .entry _Z19hermitian_transposePK6float2PS_ii(
	.param .u64 .ptr .align 1 _Z19hermitian_transposePK6float2PS_ii_param_0,
	.param .u64 .ptr .align 1 _Z19hermitian_transposePK6float2PS_ii_param_1,
	.param .u32 _Z19hermitian_transposePK6float2PS_ii_param_2,
	.param .u32 _Z19hermitian_transposePK6float2PS_ii_param_3
)
{
	.reg .pred 	%p<4>;
	.reg .b32 	%r<13>;
	.reg .b32 	%f<4>;
	.reg .b64 	%rd<9>;

	ld.param.u64 	%rd1, [_Z19hermitian_transposePK6float2PS_ii_param_0];
	ld.param.u64 	%rd2, [_Z19hermitian_transposePK6float2PS_ii_param_1];
	ld.param.u32 	%r3, [_Z19hermitian_transposePK6float2PS_ii_param_2];
	ld.param.u32 	%r4, [_Z19hermitian_transposePK6float2PS_ii_param_3];
	mov.u32 	%r5, %tid.x;
	mov.u32 	%r6, %ntid.x;
	mov.u32 	%r7, %ctaid.x;
	mad.lo.s32 	%r1, %r6, %r7, %r5;
	mov.u32 	%r8, %tid.y;
	mov.u32 	%r9, %ntid.y;
	mov.u32 	%r10, %ctaid.y;
	mad.lo.s32 	%r2, %r9, %r10, %r8;
	setp.ge.s32 	%p1, %r2, %r4;
	setp.ge.s32 	%p2, %r1, %r3;
	or.pred  	%p3, %p2, %p1;
	@%p3 bra 	$L__BB3_2;
	cvta.to.global.u64 	%rd3, %rd1;
	cvta.to.global.u64 	%rd4, %rd2;
	mad.lo.s32 	%r11, %r3, %r2, %r1;
	mad.lo.s32 	%r12, %r4, %r1, %r2;
	mul.wide.s32 	%rd5, %r11, 8;
	add.s64 	%rd6, %rd3, %rd5;
	ld.global.v2.f32 	{%f1, %f2}, [%rd6];
	mul.wide.s32 	%rd7, %r12, 8;
	add.s64 	%rd8, %rd4, %rd7;
	neg.f32 	%f3, %f2;
	st.global.v2.f32 	[%rd8], {%f1, %f3};
$L__BB3_2:
	ret;

}
	// .globl	_Z19complex_matrix_multPK6float2S1_PS_iii
.visible .entry _Z19complex_matrix_multPK6float2S1_PS_iii(
	.param .u64 .ptr .align 1 _Z19complex_matrix_multPK6float2S1_PS_iii_param_0,
	.param .u64 .ptr .align 1 _Z19complex_matrix_multPK6float2S1_PS_iii_param_1,
	.param .u64 .ptr .align 1 _Z19complex_matrix_multPK6float2S1_PS_iii_param_2,
	.param .u32 _Z19complex_matrix_multPK6float2S1_PS_iii_param_3,
	.param .u32 _Z19complex_matrix_multPK6float2S1_PS_iii_param_4,
	.param .u32 _Z19complex_matrix_multPK6float2S1_PS_iii_param_5
)
{
	.reg .pred 	%p<14>;
	.reg .b32 	%r<43>;
	.reg .b32 	%f<204>;
	.reg .b64 	%rd<53>;

	ld.param.u64 	%rd7, [_Z19complex_matrix_multPK6float2S1_PS_iii_param_0];
	ld.param.u64 	%rd8, [_Z19complex_matrix_multPK6float2S1_PS_iii_param_1];
	ld.param.u64 	%rd6, [_Z19complex_matrix_multPK6float2S1_PS_iii_param_2];
	ld.param.u32 	%r18, [_Z19complex_matrix_multPK6float2S1_PS_iii_param_3];
	ld.param.u32 	%r19, [_Z19complex_matrix_multPK6float2S1_PS_iii_param_4];
	ld.param.u32 	%r20, [_Z19complex_matrix_multPK6float2S1_PS_iii_param_5];
	cvta.to.global.u64 	%rd1, %rd8;
	cvta.to.global.u64 	%rd2, %rd7;
	mov.u32 	%r22, %tid.x;
	mov.u32 	%r23, %ntid.x;
	mov.u32 	%r24, %ctaid.x;
	mad.lo.s32 	%r1, %r23, %r24, %r22;
	mov.u32 	%r25, %tid.y;
	mov.u32 	%r26, %ntid.y;
	mov.u32 	%r27, %ctaid.y;
	mad.lo.s32 	%r28, %r26, %r27, %r25;
	setp.ge.s32 	%p1, %r1, %r18;
	setp.ge.s32 	%p2, %r28, %r20;
	or.pred  	%p3, %p1, %p2;
	@%p3 bra 	$L__BB4_15;
	setp.lt.s32 	%p4, %r19, 1;
	mov.f32 	%f202, 0f00000000;
	mov.f32 	%f203, %f202;
	@%p4 bra 	$L__BB4_13;
	mul.lo.s32 	%r3, %r19, %r28;
	and.b32  	%r4, %r19, 7;
	setp.lt.u32 	%p5, %r19, 8;
	mov.f32 	%f203, 0f00000000;
	mov.b32 	%r41, 0;
	mov.f32 	%f202, %f203;
	@%p5 bra 	$L__BB4_5;
	and.b32  	%r41, %r19, 2147483640;
	neg.s32 	%r39, %r41;
	shl.b32 	%r7, %r18, 3;
	mul.wide.u32 	%rd9, %r3, 8;
	add.s64 	%rd10, %rd9, %rd1;
	add.s64 	%rd52, %rd10, 32;
	mov.f32 	%f203, 0f00000000;
	mul.wide.s32 	%rd13, %r18, 8;
	mov.u32 	%r38, %r1;
$L__BB4_4:
	.pragma "nounroll";
	mul.wide.s32 	%rd11, %r38, 8;
	add.s64 	%rd12, %rd2, %rd11;
	ld.global.v2.f32 	{%f29, %f30}, [%rd12];
	ld.global.v2.f32 	{%f31, %f32}, [%rd52+-32];
	mul.f32 	%f33, %f29, %f31;
	mul.f32 	%f34, %f30, %f32;
	sub.f32 	%f35, %f33, %f34;
	mul.f32 	%f36, %f29, %f32;
	fma.rn.f32 	%f37, %f30, %f31, %f36;
	add.f32 	%f38, %f202, %f35;
	add.f32 	%f39, %f203, %f37;
	add.s64 	%rd14, %rd12, %rd13;
	ld.global.v2.f32 	{%f40, %f41}, [%rd14];
	ld.global.v2.f32 	{%f42, %f43}, [%rd52+-24];
	mul.f32 	%f44, %f40, %f42;
	mul.f32 	%f45, %f41, %f43;
	sub.f32 	%f46, %f44, %f45;
	mul.f32 	%f47, %f40, %f43;
	fma.rn.f32 	%f48, %f41, %f42, %f47;
	add.f32 	%f49, %f38, %f46;
	add.f32 	%f50, %f39, %f48;
	add.s64 	%rd15, %rd14, %rd13;
	ld.global.v2.f32 	{%f51, %f52}, [%rd15];
	ld.global.v2.f32 	{%f53, %f54}, [%rd52+-16];
	mul.f32 	%f55, %f51, %f53;
	mul.f32 	%f56, %f52, %f54;
	sub.f32 	%f57, %f55, %f56;
	mul.f32 	%f58, %f51, %f54;
	fma.rn.f32 	%f59, %f52, %f53, %f58;
	add.f32 	%f60, %f49, %f57;
	add.f32 	%f61, %f50, %f59;
	add.s64 	%rd16, %rd15, %rd13;
	ld.global.v2.f32 	{%f62, %f63}, [%rd16];
	ld.global.v2.f32 	{%f64, %f65}, [%rd52+-8];
	mul.f32 	%f66, %f62, %f64;
	mul.f32 	%f67, %f63, %f65;
	sub.f32 	%f68, %f66, %f67;
	mul.f32 	%f69, %f62, %f65;
	fma.rn.f32 	%f70, %f63, %f64, %f69;
	add.f32 	%f71, %f60, %f68;
	add.f32 	%f72, %f61, %f70;
	add.s64 	%rd17, %rd16, %rd13;
	ld.global.v2.f32 	{%f73, %f74}, [%rd17];
	ld.global.v2.f32 	{%f75, %f76}, [%rd52];
	mul.f32 	%f77, %f73, %f75;
	mul.f32 	%f78, %f74, %f76;
	sub.f32 	%f79, %f77, %f78;
	mul.f32 	%f80, %f73, %f76;
	fma.rn.f32 	%f81, %f74, %f75, %f80;
	add.f32 	%f82, %f71, %f79;
	add.f32 	%f83, %f72, %f81;
	add.s64 	%rd18, %rd17, %rd13;
	ld.global.v2.f32 	{%f84, %f85}, [%rd18];
	ld.global.v2.f32 	{%f86, %f87}, [%rd52+8];
	mul.f32 	%f88, %f84, %f86;
	mul.f32 	%f89, %f85, %f87;
	sub.f32 	%f90, %f88, %f89;
	mul.f32 	%f91, %f84, %f87;
	fma.rn.f32 	%f92, %f85, %f86, %f91;
	add.f32 	%f93, %f82, %f90;
	add.f32 	%f94, %f83, %f92;
	add.s64 	%rd19, %rd18, %rd13;
	ld.global.v2.f32 	{%f95, %f96}, [%rd19];
	ld.global.v2.f32 	{%f97, %f98}, [%rd52+16];
	mul.f32 	%f99, %f95, %f97;
	mul.f32 	%f100, %f96, %f98;
	sub.f32 	%f101, %f99, %f100;
	mul.f32 	%f102, %f95, %f98;
	fma.rn.f32 	%f103, %f96, %f97, %f102;
	add.f32 	%f104, %f93, %f101;
	add.f32 	%f105, %f94, %f103;
	add.s64 	%rd20, %rd19, %rd13;
	ld.global.v2.f32 	{%f106, %f107}, [%rd20];
	ld.global.v2.f32 	{%f108, %f109}, [%rd52+24];
	mul.f32 	%f110, %f106, %f108;
	mul.f32 	%f111, %f107, %f109;
	sub.f32 	%f112, %f110, %f111;
	mul.f32 	%f113, %f106, %f109;
	fma.rn.f32 	%f114, %f107, %f108, %f113;
	add.f32 	%f202, %f104, %f112;
	add.f32 	%f203, %f105, %f114;
	add.s32 	%r39, %r39, 8;
	add.s32 	%r38, %r38, %r7;
	add.s64 	%rd52, %rd52, 64;
	setp.ne.s32 	%p6, %r39, 0;
	@%p6 bra 	$L__BB4_4;
$L__BB4_5:
	setp.eq.s32 	%p7, %r4, 0;
	@%p7 bra 	$L__BB4_13;
	and.b32  	%r13, %r19, 3;
	setp.lt.u32 	%p8, %r4, 4;
	@%p8 bra 	$L__BB4_8;
	mad.lo.s32 	%r30, %r41, %r18, %r1;
	mul.wide.s32 	%rd21, %r30, 8;
	add.s64 	%rd22, %rd2, %rd21;
	ld.global.v2.f32 	{%f116, %f117}, [%rd22];
	add.s32 	%r31, %r41, %r3;
	mul.wide.u32 	%rd23, %r31, 8;
	add.s64 	%rd24, %rd1, %rd23;
	ld.global.v2.f32 	{%f118, %f119}, [%rd24];
	mul.f32 	%f120, %f116, %f118;
	mul.f32 	%f121, %f117, %f119;
	sub.f32 	%f122, %f120, %f121;
	mul.f32 	%f123, %f116, %f119;
	fma.rn.f32 	%f124, %f117, %f118, %f123;
	add.f32 	%f125, %f202, %f122;
	add.f32 	%f126, %f203, %f124;
	mul.wide.s32 	%rd25, %r18, 8;
	add.s64 	%rd26, %rd22, %rd25;
	ld.global.v2.f32 	{%f127, %f128}, [%rd26];
	cvt.u64.u32 	%rd27, %r3;
	cvt.u64.u32 	%rd28, %r41;
	add.s64 	%rd29, %rd28, %rd27;
	shl.b64 	%rd30, %rd29, 3;
	add.s64 	%rd31, %rd1, %rd30;
	ld.global.v2.f32 	{%f129, %f130}, [%rd31+8];
	mul.f32 	%f131, %f127, %f129;
	mul.f32 	%f132, %f128, %f130;
	sub.f32 	%f133, %f131, %f132;
	mul.f32 	%f134, %f127, %f130;
	fma.rn.f32 	%f135, %f128, %f129, %f134;
	add.f32 	%f136, %f125, %f133;
	add.f32 	%f137, %f126, %f135;
	add.s64 	%rd32, %rd26, %rd25;
	ld.global.v2.f32 	{%f138, %f139}, [%rd32];
	ld.global.v2.f32 	{%f140, %f141}, [%rd31+16];
	mul.f32 	%f142, %f138, %f140;
	mul.f32 	%f143, %f139, %f141;
	sub.f32 	%f144, %f142, %f143;
	mul.f32 	%f145, %f138, %f141;
	fma.rn.f32 	%f146, %f139, %f140, %f145;
	add.f32 	%f147, %f136, %f144;
	add.f32 	%f148, %f137, %f146;
	add.s64 	%rd33, %rd32, %rd25;
	ld.global.v2.f32 	{%f149, %f150}, [%rd33];
	ld.global.v2.f32 	{%f151, %f152}, [%rd31+24];
	mul.f32 	%f153, %f149, %f151;
	mul.f32 	%f154, %f150, %f152;
	sub.f32 	%f155, %f153, %f154;
	mul.f32 	%f156, %f149, %f152;
	fma.rn.f32 	%f157, %f150, %f151, %f156;
	add.f32 	%f202, %f147, %f155;
	add.f32 	%f203, %f148, %f157;
	add.s32 	%r41, %r41, 4;
$L__BB4_8:
	setp.eq.s32 	%p9, %r13, 0;
	@%p9 bra 	$L__BB4_13;
	setp.eq.s32 	%p10, %r13, 1;
	@%p10 bra 	$L__BB4_11;
	mad.lo.s32 	%r32, %r41, %r18, %r1;
	mul.wide.s32 	%rd34, %r32, 8;
	add.s64 	%rd35, %rd2, %rd34;
	ld.global.v2.f32 	{%f159, %f160}, [%rd35];
	add.s32 	%r33, %r41, %r3;
	mul.wide.u32 	%rd36, %r33, 8;
	add.s64 	%rd37, %rd1, %rd36;
	ld.global.v2.f32 	{%f161, %f162}, [%rd37];
	mul.f32 	%f163, %f159, %f161;
	mul.f32 	%f164, %f160, %f162;
	sub.f32 	%f165, %f163, %f164;
	mul.f32 	%f166, %f159, %f162;
	fma.rn.f32 	%f167, %f160, %f161, %f166;
	add.f32 	%f168, %f202, %f165;
	add.f32 	%f169, %f203, %f167;
	mul.wide.s32 	%rd38, %r18, 8;
	add.s64 	%rd39, %rd35, %rd38;
	ld.global.v2.f32 	{%f170, %f171}, [%rd39];
	cvt.u64.u32 	%rd40, %r3;
	cvt.u64.u32 	%rd41, %r41;
	add.s64 	%rd42, %rd41, %rd40;
	shl.b64 	%rd43, %rd42, 3;
	add.s64 	%rd44, %rd1, %rd43;
	ld.global.v2.f32 	{%f172, %f173}, [%rd44+8];
	mul.f32 	%f174, %f170, %f172;
	mul.f32 	%f175, %f171, %f173;
	sub.f32 	%f176, %f174, %f175;
	mul.f32 	%f177, %f170, %f173;
	fma.rn.f32 	%f178, %f171, %f172, %f177;
	add.f32 	%f202, %f168, %f176;
	add.f32 	%f203, %f169, %f178;
	add.s32 	%r41, %r41, 2;
$L__BB4_11:
	and.b32  	%r34, %r19, 1;
	setp.eq.b32 	%p11, %r34, 1;
	not.pred 	%p12, %p11;
	@%p12 bra 	$L__BB4_13;
	mad.lo.s32 	%r35, %r41, %r18, %r1;
	mul.wide.s32 	%rd45, %r35, 8;
	add.s64 	%rd46, %rd2, %rd45;
	ld.global.v2.f32 	{%f179, %f180}, [%rd46];
	add.s32 	%r36, %r41, %r3;
	mul.wide.u32 	%rd47, %r36, 8;
	add.s64 	%rd48, %rd1, %rd47;
	ld.global.v2.f32 	{%f181, %f182}, [%rd48];
	mul.f32 	%f183, %f179, %f181;
	mul.f32 	%f184, %f180, %f182;
	sub.f32 	%f185, %f183, %f184;
	mul.f32 	%f186, %f179, %f182;
	fma.rn.f32 	%f187, %f180, %f181, %f186;
	add.f32 	%f202, %f202, %f185;
	add.f32 	%f203, %f203, %f187;
$L__BB4_13:
	setp.lt.s32 	%p13, %r1, %r28;
	@%p13 bra 	$L__BB4_15;
	mad.lo.s32 	%r37, %r18, %r28, %r1;
	cvta.to.global.u64 	%rd49, %rd6;
	mul.wide.s32 	%rd50, %r37, 8;
	add.s64 	%rd51, %rd49, %rd50;
	st.global.v2.f32 	[%rd51], {%f202, %f203};
$L__BB4_15:
	ret;

}


// ===== COMPILED SASS (sm_100) =====

	.target	sm_100

	.elftype	@"ET_EXEC"


//--------------------- .note.nv.tkinfo           --------------------------
	.section	.note.nv.tkinfo,"",@"SHT_NOTE"
	.sectionflags	@"SHF_NOTE_NV_TKINFO"
	.tkinfo
        /*0018*/ 	.word	0x00000002
        /*0030*/ 	.string	""
        /*0030*/ 	.string	"ptxas"
        /*0030*/ 	.string	"Cuda compilation tools, release 13.0, V13.0.88"
        /*0030*/ 	.string	"Build cuda_13.0.r13.0/compiler.36424714_0"
        /*0030*/ 	.string	"-arch sm_100 -m 64 "



//--------------------- .note.nv.cuinfo           --------------------------
	.section	.note.nv.cuinfo,"",@"SHT_NOTE"
	.sectionflags	@"SHF_NOTE_NV_CUINFO"
        /*0018*/ 	.short	0x0002
        /*001a*/ 	.short	0x0064
        /*001c*/ 	.short	0x0082
	.zero		2


//--------------------- .nv.info                  --------------------------
	.section	.nv.info,"",@"SHT_CUDA_INFO"
	.align	4


	//----- nvinfo : EIATTR_REGCOUNT
	.align		4
        /*0000*/ 	.byte	0x04, 0x2f
        /*0002*/ 	.short	(.L_5 - .L_4)
	.align		4
.L_4:
        /*0004*/ 	.word	index@(_Z6bChol3P6float2ii)
        /*0008*/ 	.word	0x0000001c


	//----- nvinfo : EIATTR_FRAME_SIZE
	.align		4
.L_5:
        /*000c*/ 	.byte	0x04, 0x11
        /*000e*/ 	.short	(.L_7 - .L_6)
	.align		4
.L_6:
        /*0010*/ 	.word	index@(_Z6bChol3P6float2ii)
        /*0014*/ 	.word	0x00000018


	//----- nvinfo : EIATTR_REGCOUNT
	.align		4
.L_7:
        /*0018*/ 	.byte	0x04, 0x2f
        /*001a*/ 	.short	(.L_9 - .L_8)
	.align		4
.L_8:
        /*001c*/ 	.word	index@(_Z6bChol2P6float2ii)
        /*0020*/ 	.word	0x00000018


	//----- nvinfo : EIATTR_FRAME_SIZE
	.align		4
.L_9:
        /*0024*/ 	.byte	0x04, 0x11
        /*0026*/ 	.short	(.L_11 - .L_10)
	.align		4
.L_10:
        /*0028*/ 	.word	index@($__internal_4_$__cuda_sm3x_div_rn_noftz_f32_slowpath)
        /*002c*/ 	.word	0x00000028


	//----- nvinfo : EIATTR_FRAME_SIZE
	.align		4
.L_11:
        /*0030*/ 	.byte	0x04, 0x11
        /*0032*/ 	.short	(.L_13 - .L_12)
	.align		4
.L_12:
        /*0034*/ 	.word	index@($__internal_3_$__cuda_sm20_sqrt_rn_f32_slowpath)
        /*0038*/ 	.word	0x00000028


	//----- nvinfo : EIATTR_FRAME_SIZE
	.align		4
.L_13:
        /*003c*/ 	.byte	0x04, 0x11
        /*003e*/ 	.short	(.L_15 - .L_14)
	.align		4
.L_14:
        /*0040*/ 	.word	index@($__internal_2_$__cuda_sm20_rcp_rn_f32_slowpath)
        /*0044*/ 	.word	0x00000028


	//----- nvinfo : EIATTR_FRAME_SIZE
	.align		4
.L_15:
        /*0048*/ 	.byte	0x04, 0x11
        /*004a*/ 	.short	(.L_17 - .L_16)
	.align		4
.L_16:
        /*004c*/ 	.word	index@(_Z6bChol2P6float2ii)
        /*0050*/ 	.word	0x00000028


	//----- nvinfo : EIATTR_REGCOUNT
	.align		4
.L_17:
        /*0054*/ 	.byte	0x04, 0x2f
        /*0056*/ 	.short	(.L_19 - .L_18)
	.align		4
.L_18:
        /*0058*/ 	.word	index@(_Z5bCholP6float2ii)
        /*005c*/ 	.word	0x00000016


	//----- nvinfo : EIATTR_FRAME_SIZE
	.align		4
.L_19:
        /*0060*/ 	.byte	0x04, 0x11
        /*0062*/ 	.short	(.L_21 - .L_20)
	.align		4
.L_20:
        /*0064*/ 	.word	index@($__internal_1_$__cuda_sm3x_div_rn_noftz_f32_slowpath)
        /*0068*/ 	.word	0x00000020


	//----- nvinfo : EIATTR_FRAME_SIZE
	.align		4
.L_21:
        /*006c*/ 	.byte	0x04, 0x11
        /*006e*/ 	.short	(.L_23 - .L_22)
	.align		4
.L_22:
        /*0070*/ 	.word	index@($__internal_0_$__cuda_sm20_sqrt_rn_f32_slowpath)
        /*0074*/ 	.word	0x00000020


	//----- nvinfo : EIATTR_FRAME_SIZE
	.align		4
.L_23:
        /*0078*/ 	.byte	0x04, 0x11
        /*007a*/ 	.short	(.L_25 - .L_24)
	.align		4
.L_24:
        /*007c*/ 	.word	index@(_Z5bCholP6float2ii)
        /*0080*/ 	.word	0x00000020


	//----- nvinfo : EIATTR_REGCOUNT
	.align		4
.L_25:
        /*0084*/ 	.byte	0x04, 0x2f
        /*0086*/ 	.short	(.L_27 - .L_26)
	.align		4
.L_26:
        /*0088*/ 	.word	index@(_Z19hermitian_transposePK6float2PS_ii)
        /*008c*/ 	.word	0x0000000a


	//----- nvinfo : EIATTR_FRAME_SIZE
	.align		4
.L_27:
        /*0090*/ 	.byte	0x04, 0x11
        /*0092*/ 	.short	(.L_29 - .L_28)
	.align		4
.L_28:
        /*0094*/ 	.word	index@(_Z19hermitian_transposePK6float2PS_ii)
        /*0098*/ 	.word	0x00000000


	//----- nvinfo : EIATTR_REGCOUNT
	.align		4
.L_29:
        /*009c*/ 	.byte	0x04, 0x2f
        /*009e*/ 	.short	(.L_31 - .L_30)
	.align		4
.L_30:
        /*00a0*/ 	.word	index@(_Z19complex_matrix_multPK6float2S1_PS_iii)
        /*00a4*/ 	.word	0x00000020


	//----- nvinfo : EIATTR_FRAME_SIZE
	.align		4
.L_31:
        /*00a8*/ 	.byte	0x04, 0x11
        /*00aa*/ 	.short	(.L_33 - .L_32)
	.align		4
.L_32:
        /*00ac*/ 	.word	index@(_Z19complex_matrix_multPK6float2S1_PS_iii)
        /*00b0*/ 	.word	0x00000000


	//----- nvinfo : EIATTR_MIN_STACK_SIZE
	.align		4
.L_33:
        /*00b4*/ 	.byte	0x04, 0x12
        /*00b6*/ 	.short	(.L_35 - .L_34)
	.align		4
.L_34:
        /*00b8*/ 	.word	index@(_Z19complex_matrix_multPK6float2S1_PS_iii)
        /*00bc*/ 	.word	0x00000000


	//----- nvinfo : EIATTR_MIN_STACK_SIZE
	.align		4
.L_35:
        /*00c0*/ 	.byte	0x04, 0x12
        /*00c2*/ 	.short	(.L_37 - .L_36)
	.align		4
.L_36:
        /*00c4*/ 	.word	index@(_Z19hermitian_transposePK6float2PS_ii)
        /*00c8*/ 	.word	0x00000000


	//----- nvinfo : EIATTR_MIN_STACK_SIZE
	.align		4
.L_37:
        /*00cc*/ 	.byte	0x04, 0x12
        /*00ce*/ 	.short	(.L_39 - .L_38)
	.align		4
.L_38:
        /*00d0*/ 	.word	index@(_Z5bCholP6float2ii)
        /*00d4*/ 	.word	0x00000020


	//----- nvinfo : EIATTR_MIN_STACK_SIZE
	.align		4
.L_39:
        /*00d8*/ 	.byte	0x04, 0x12
        /*00da*/ 	.short	(.L_41 - .L_40)
	.align		4
.L_40:
        /*00dc*/ 	.word	index@(_Z6bChol2P6float2ii)
        /*00e0*/ 	.word	0x00000028


	//----- nvinfo : EIATTR_MIN_STACK_SIZE
	.align		4
.L_41:
        /*00e4*/ 	.byte	0x04, 0x12
        /*00e6*/ 	.short	(.L_43 - .L_42)
	.align		4
.L_42:
        /*00e8*/ 	.word	index@(_Z6bChol3P6float2ii)
        /*00ec*/ 	.word	0x00000018
.L_43:


//--------------------- .nv.compat                --------------------------
	.section	.nv.compat,"",@"SHT_CUDA_COMPAT_INFO"
	.align	4
        /*0000*/ 	.byte	0x02, 0x09, 0x00, 0x00, 0x02, 0x02, 0x01, 0x00, 0x02, 0x05, 0x05, 0x00, 0x03, 0x07, 0x01, 0x01
        /*0010*/ 	.byte	0x02, 0x03, 0x00, 0x00, 0x02, 0x06, 0x01, 0x00, 0x04, 0x0b, 0x08, 0x00, 0x01, 0x00, 0x00, 0x00
        /*0020*/ 	.byte	0x00, 0x00, 0x00, 0x00


//--------------------- .nv.info._Z19complex_matrix_multPK6float2S1_PS_iii --------------------------
	.section	.nv.info._Z19complex_matrix_multPK6float2S1_PS_iii,"",@"SHT_CUDA_INFO"
	.sectionflags	@""
	.align	4


	//----- nvinfo : EIATTR_CUDA_API_VERSION
	.align		4
        /*0000*/ 	.byte	0x04, 0x37
        /*0002*/ 	.short	(.L_45 - .L_44)
.L_44:
        /*0004*/ 	.word	0x00000082


	//----- nvinfo : EIATTR_KPARAM_INFO
	.align		4
.L_45:
        /*0008*/ 	.byte	0x04, 0x17
        /*000a*/ 	.short	(.L_47 - .L_46)
.L_46:
        /*000c*/ 	.word	0x00000000
        /*0010*/ 	.short	0x0005
        /*0012*/ 	.short	0x0020
        /*0014*/ 	.byte	0x00, 0xf0, 0x11, 0x00


	//----- nvinfo : EIATTR_KPARAM_INFO
	.align		4
.L_47:
        /*0018*/ 	.byte	0x04, 0x17
        /*001a*/ 	.short	(.L_49 - .L_48)
.L_48:
        /*001c*/ 	.word	0x00000000
        /*0020*/ 	.short	0x0004
        /*0022*/ 	.short	0x001c
        /*0024*/ 	.byte	0x00, 0xf0, 0x11, 0x00


	//----- nvinfo : EIATTR_KPARAM_INFO
	.align		4
.L_49:
        /*0028*/ 	.byte	0x04, 0x17
        /*002a*/ 	.short	(.L_51 - .L_50)
.L_50:
        /*002c*/ 	.word	0x00000000
        /*0030*/ 	.short	0x0003
        /*0032*/ 	.short	0x0018
        /*0034*/ 	.byte	0x00, 0xf0, 0x11, 0x00


	//----- nvinfo : EIATTR_KPARAM_INFO
	.align		4
.L_51:
        /*0038*/ 	.byte	0x04, 0x17
        /*003a*/ 	.short	(.L_53 - .L_52)
.L_52:
        /*003c*/ 	.word	0x00000000
        /*0040*/ 	.short	0x0002
        /*0042*/ 	.short	0x0010
        /*0044*/ 	.byte	0x00, 0xf5, 0x21, 0x00


	//----- nvinfo : EIATTR_KPARAM_INFO
	.align		4
.L_53:
        /*0048*/ 	.byte	0x04, 0x17
        /*004a*/ 	.short	(.L_55 - .L_54)
.L_54:
        /*004c*/ 	.word	0x00000000
        /*0050*/ 	.short	0x0001
        /*0052*/ 	.short	0x0008
        /*0054*/ 	.byte	0x00, 0xf5, 0x21, 0x00


	//----- nvinfo : EIATTR_KPARAM_INFO
	.align		4
.L_55:
        /*0058*/ 	.byte	0x04, 0x17
        /*005a*/ 	.short	(.L_57 - .L_56)
.L_56:
        /*005c*/ 	.word	0x00000000
        /*0060*/ 	.short	0x0000
        /*0062*/ 	.short	0x0000
        /*0064*/ 	.byte	0x00, 0xf5, 0x21, 0x00


	//----- nvinfo : EIATTR_SPARSE_MMA_MASK
	.align		4
.L_57:
        /*0068*/ 	.byte	0x03, 0x50
        /*006a*/ 	.short	0x0000


	//----- nvinfo : EIATTR_MAXREG_COUNT
	.align		4
        /*006c*/ 	.byte	0x03, 0x1b
        /*006e*/ 	.short	0x00ff


	//----- nvinfo : EIATTR_MERCURY_ISA_VERSION
	.align		4
        /*0070*/ 	.byte	0x03, 0x5f
        /*0072*/ 	.short	0x0101


	//----- nvinfo : EIATTR_VRC_CTA_INIT_COUNT
	.align		4
        /*0074*/ 	.byte	0x02, 0x4a
	.zero		1
	.zero		1


	//----- nvinfo : EIATTR_EXIT_INSTR_OFFSETS
	.align		4
        /*0078*/ 	.byte	0x04, 0x1c
        /*007a*/ 	.short	(.L_59 - .L_58)


	//   ....[0]....
.L_58:
        /*007c*/ 	.word	0x000000d0


	//   ....[1]....
        /*0080*/ 	.word	0x00000d70


	//   ....[2]....
        /*0084*/ 	.word	0x00000dc0


	//----- nvinfo : EIATTR_CBANK_PARAM_SIZE
	.align		4
.L_59:
        /*0088*/ 	.byte	0x03, 0x19
        /*008a*/ 	.short	0x0024


	//----- nvinfo : EIATTR_PARAM_CBANK
	.align		4
        /*008c*/ 	.byte	0x04, 0x0a
        /*008e*/ 	.short	(.L_61 - .L_60)
	.align		4
.L_60:
        /*0090*/ 	.word	index@(.nv.constant0._Z19complex_matrix_multPK6float2S1_PS_iii)
        /*0094*/ 	.short	0x0380
        /*0096*/ 	.short	0x0024


	//----- nvinfo : EIATTR_SW_WAR
	.align		4
.L_61:
        /*0098*/ 	.byte	0x04, 0x36
        /*009a*/ 	.short	(.L_63 - .L_62)
.L_62:
        /*009c*/ 	.word	0x00000008
.L_63:


//--------------------- .nv.info._Z19hermitian_transposePK6float2PS_ii --------------------------
	.section	.nv.info._Z19hermitian_transposePK6float2PS_ii,"",@"SHT_CUDA_INFO"
	.sectionflags	@""
	.align	4


	//----- nvinfo : EIATTR_CUDA_API_VERSION
	.align		4
        /*0000*/ 	.byte	0x04, 0x37
        /*0002*/ 	.short	(.L_65 - .L_64)
.L_64:
        /*0004*/ 	.word	0x00000082


	//----- nvinfo : EIATTR_KPARAM_INFO
	.align		4
.L_65:
        /*0008*/ 	.byte	0x04, 0x17
        /*000a*/ 	.short	(.L_67 - .L_66)
.L_66:
        /*000c*/ 	.word	0x00000000
        /*0010*/ 	.short	0x0003
        /*0012*/ 	.short	0x0014
        /*0014*/ 	.byte	0x00, 0xf0, 0x11, 0x00


	//----- nvinfo : EIATTR_KPARAM_INFO
	.align		4
.L_67:
        /*0018*/ 	.byte	0x04, 0x17
        /*001a*/ 	.short	(.L_69 - .L_68)
.L_68:
        /*001c*/ 	.word	0x00000000
        /*0020*/ 	.short	0x0002
        /*0022*/ 	.short	0x0010
        /*0024*/ 	.byte	0x00, 0xf0, 0x11, 0x00


	//----- nvinfo : EIATTR_KPARAM_INFO
	.align		4
.L_69:
        /*0028*/ 	.byte	0x04, 0x17
        /*002a*/ 	.short	(.L_71 - .L_70)
.L_70:
        /*002c*/ 	.word	0x00000000
        /*0030*/ 	.short	0x0001
        /*0032*/ 	.short	0x0008
        /*0034*/ 	.byte	0x00, 0xf5, 0x21, 0x00


	//----- nvinfo : EIATTR_KPARAM_INFO
	.align		4
.L_71:
        /*0038*/ 	.byte	0x04, 0x17
        /*003a*/ 	.short	(.L_73 - .L_72)
.L_72:
        /*003c*/ 	.word	0x00000000
        /*0040*/ 	.short	0x0000
        /*0042*/ 	.short	0x0000
        /*0044*/ 	.byte	0x00, 0xf5, 0x21, 0x00


	//----- nvinfo : EIATTR_SPARSE_MMA_MASK
	.align		4
.L_73:
        /*0048*/ 	.byte	0x03, 0x50
        /*004a*/ 	.short	0x0000


	//----- nvinfo : EIATTR_MAXREG_COUNT
	.align		4
        /*004c*/ 	.byte	0x03, 0x1b
        /*004e*/ 	.short	0x00ff


	//----- nvinfo : EIATTR_MERCURY_ISA_VERSION
	.align		4
        /*0050*/ 	.byte	0x03, 0x5f
        /*0052*/ 	.short	0x0101


	//----- nvinfo : EIATTR_VRC_CTA_INIT_COUNT
	.align		4
        /*0054*/ 	.byte	0x02, 0x4a
	.zero		1
	.zero		1


	//----- nvinfo : EIATTR_EXIT_INSTR_OFFSETS
	.align		4
        /*0058*/ 	.byte	0x04, 0x1c
        /*005a*/ 	.short	(.L_75 - .L_74)


	//   ....[0]....
.L_74:
        /*005c*/ 	.word	0x000000c0


	//   ....[1]....
        /*0060*/ 	.word	0x00000170


	//----- nvinfo : EIATTR_CBANK_PARAM_SIZE
	.align		4
.L_75:
        /*0064*/ 	.byte	0x03, 0x19
        /*0066*/ 	.short	0x0018


	//----- nvinfo : EIATTR_PARAM_CBANK
	.align		4
        /*0068*/ 	.byte	0x04, 0x0a
        /*006a*/ 	.short	(.L_77 - .L_76)
	.align		4
.L_76:
        /*006c*/ 	.word	index@(.nv.constant0._Z19hermitian_transposePK6float2PS_ii)
        /*0070*/ 	.short	0x0380
        /*0072*/ 	.short	0x0018


	//----- nvinfo : EIATTR_SW_WAR
	.align		4
.L_77:
        /*0074*/ 	.byte	0x04, 0x36
        /*0076*/ 	.short	(.L_79 - .L_78)
.L_78:
        /*0078*/ 	.word	0x00000008
.L_79:


//--------------------- .nv.info._Z5bCholP6float2ii --------------------------
	.section	.nv.info._Z5bCholP6float2ii,"",@"SHT_CUDA_INFO"
	.sectionflags	@""
	.align	4


	//----- nvinfo : EIATTR_CUDA_API_VERSION
	.align		4
        /*0000*/ 	.byte	0x04, 0x37
        /*0002*/ 	.short	(.L_81 - .L_80)
.L_80:
        /*0004*/ 	.word	0x00000082


	//----- nvinfo : EIATTR_KPARAM_INFO
	.align		4
.L_81:
        /*0008*/ 	.byte	0x04, 0x17
        /*000a*/ 	.short	(.L_83 - .L_82)
.L_82:
        /*000c*/ 	.word	0x00000000
        /*0010*/ 	.short	0x0002
        /*0012*/ 	.short	0x000c
        /*0014*/ 	.byte	0x00, 0xf0, 0x11, 0x00


	//----- nvinfo : EIATTR_KPARAM_INFO
	.align		4
.L_83:
        /*0018*/ 	.byte	0x04, 0x17
        /*001a*/ 	.short	(.L_85 - .L_84)
.L_84:
        /*001c*/ 	.word	0x00000000
        /*0020*/ 	.short	0x0001
        /*0022*/ 	.short	0x0008
        /*0024*/ 	.byte	0x00, 0xf0, 0x11, 0x00


	//----- nvinfo : EIATTR_KPARAM_INFO
	.align		4
.L_85:
        /*0028*/ 	.byte	0x04, 0x17
        /*002a*/ 	.short	(.L_87 - .L_86)
.L_86:
        /*002c*/ 	.word	0x00000000
        /*0030*/ 	.short	0x0000
        /*0032*/ 	.short	0x0000
        /*0034*/ 	.byte	0x00, 0xf5, 0x21, 0x00


	//----- nvinfo : EIATTR_SPARSE_MMA_MASK
	.align		4
.L_87:
        /*0038*/ 	.byte	0x03, 0x50
        /*003a*/ 	.short	0x0000


	//----- nvinfo : EIATTR_MAXREG_COUNT
	.align		4
        /*003c*/ 	.byte	0x03, 0x1b
        /*003e*/ 	.short	0x00ff


	//----- nvinfo : EIATTR_MERCURY_ISA_VERSION
	.align		4
        /*0040*/ 	.byte	0x03, 0x5f
        /*0042*/ 	.short	0x0101


	//----- nvinfo : EIATTR_VRC_CTA_INIT_COUNT
	.align		4
        /*0044*/ 	.byte	0x02, 0x4a
	.zero		1
	.zero		1


	//----- nvinfo : EIATTR_EXIT_INSTR_OFFSETS
	.align		4
        /*0048*/ 	.byte	0x04, 0x1c
        /*004a*/ 	.short	(.L_89 - .L_88)


	//   ....[0]....
.L_88:
        /*004c*/ 	.word	0x00001010


	//----- nvinfo : EIATTR_CRS_STACK_SIZE
	.align		4
.L_89:
        /*0050*/ 	.byte	0x04, 0x1e
        /*0052*/ 	.short	(.L_91 - .L_90)
.L_90:
        /*0054*/ 	.word	0x00000000


	//----- nvinfo : EIATTR_CBANK_PARAM_SIZE
	.align		4
.L_91:
        /*0058*/ 	.byte	0x03, 0x19
        /*005a*/ 	.short	0x0010


	//----- nvinfo : EIATTR_PARAM_CBANK
	.align		4
        /*005c*/ 	.byte	0x04, 0x0a
        /*005e*/ 	.short	(.L_93 - .L_92)
	.align		4
.L_92:
        /*0060*/ 	.word	index@(.nv.constant0._Z5bCholP6float2ii)
        /*0064*/ 	.short	0x0380
        /*0066*/ 	.short	0x0010


	//----- nvinfo : EIATTR_SW_WAR
	.align		4
.L_93:
        /*0068*/ 	.byte	0x04, 0x36
        /*006a*/ 	.short	(.L_95 - .L_94)
.L_94:
        /*006c*/ 	.word	0x00000008
.L_95:


//--------------------- .nv.info._Z6bChol2P6float2ii --------------------------
	.section	.nv.info._Z6bChol2P6float2ii,"",@"SHT_CUDA_INFO"
	.sectionflags	@""
	.align	4


	//----- nvinfo : EIATTR_CUDA_API_VERSION
	.align		4
        /*0000*/ 	.byte	0x04, 0x37
        /*0002*/ 	.short	(.L_97 - .L_96)
.L_96:
        /*0004*/ 	.word	0x00000082


	//----- nvinfo : EIATTR_KPARAM_INFO
	.align		4
.L_97:
        /*0008*/ 	.byte	0x04, 0x17
        /*000a*/ 	.short	(.L_99 - .L_98)
.L_98:
        /*000c*/ 	.word	0x00000000
        /*0010*/ 	.short	0x0002
        /*0012*/ 	.short	0x000c
        /*0014*/ 	.byte	0x00, 0xf0, 0x11, 0x00


	//----- nvinfo : EIATTR_KPARAM_INFO
	.align		4
.L_99:
        /*0018*/ 	.byte	0x04, 0x17
        /*001a*/ 	.short	(.L_101 - .L_100)
.L_100:
        /*001c*/ 	.word	0x00000000
        /*0020*/ 	.short	0x0001
        /*0022*/ 	.short	0x0008
        /*0024*/ 	.byte	0x00, 0xf0, 0x11, 0x00


	//----- nvinfo : EIATTR_KPARAM_INFO
	.align		4
.L_101:
        /*0028*/ 	.byte	0x04, 0x17
        /*002a*/ 	.short	(.L_103 - .L_102)
.L_102:
        /*002c*/ 	.word	0x00000000
        /*0030*/ 	.short	0x0000
        /*0032*/ 	.short	0x0000
        /*0034*/ 	.byte	0x00, 0xf5, 0x21, 0x00


	//----- nvinfo : EIATTR_SPARSE_MMA_MASK
	.align		4
.L_103:
        /*0038*/ 	.byte	0x03, 0x50
        /*003a*/ 	.short	0x0000


	//----- nvinfo : EIATTR_MAXREG_COUNT
	.align		4
        /*003c*/ 	.byte	0x03, 0x1b
        /*003e*/ 	.short	0x00ff


	//----- nvinfo : EIATTR_NUM_BARRIERS
	.align		4
        /*0040*/ 	.byte	0x02, 0x4c
        /*0042*/ 	.byte	0x01
	.zero		1


	//----- nvinfo : EIATTR_EXTERNS
	.align		4
        /*0044*/ 	.byte	0x04, 0x0f
        /*0046*/ 	.short	(.L_105 - .L_104)


	//   ....[0]....
	.align		4
.L_104:
        /*0048*/ 	.word	index@(vprintf)


	//----- nvinfo : EIATTR_MERCURY_ISA_VERSION
	.align		4
.L_105:
        /*004c*/ 	.byte	0x03, 0x5f
        /*004e*/ 	.short	0x0101


	//----- nvinfo : EIATTR_VRC_CTA_INIT_COUNT
	.align		4
        /*0050*/ 	.byte	0x02, 0x4a
	.zero		1
	.zero		1


	//----- nvinfo : EIATTR_SYSCALL_OFFSETS
	.align		4
        /*0054*/ 	.byte	0x04, 0x46
        /*0056*/ 	.short	(.L_107 - .L_106)


	//   ....[0]....
.L_106:
        /*0058*/ 	.word	0x00001100


	//----- nvinfo : EIATTR_EXIT_INSTR_OFFSETS
	.align		4
.L_107:
        /*005c*/ 	.byte	0x04, 0x1c
        /*005e*/ 	.short	(.L_109 - .L_108)


	//   ....[0]....
.L_108:
        /*0060*/ 	.word	0x000013d0


	//----- nvinfo : EIATTR_CRS_STACK_SIZE
	.align		4
.L_109:
        /*0064*/ 	.byte	0x04, 0x1e
        /*0066*/ 	.short	(.L_111 - .L_110)
.L_110:
        /*0068*/ 	.word	0x00000000


	//----- nvinfo : EIATTR_CBANK_PARAM_SIZE
	.align		4
.L_111:
        /*006c*/ 	.byte	0x03, 0x19
        /*006e*/ 	.short	0x0010


	//----- nvinfo : EIATTR_PARAM_CBANK
	.align		4
        /*0070*/ 	.byte	0x04, 0x0a
        /*0072*/ 	.short	(.L_113 - .L_112)
	.align		4
.L_112:
        /*0074*/ 	.word	index@(.nv.constant0._Z6bChol2P6float2ii)
        /*0078*/ 	.short	0x0380
        /*007a*/ 	.short	0x0010


	//----- nvinfo : EIATTR_SW_WAR
	.align		4
.L_113:
        /*007c*/ 	.byte	0x04, 0x36
        /*007e*/ 	.short	(.L_115 - .L_114)
.L_114:
        /*0080*/ 	.word	0x00000008
.L_115:


//--------------------- .nv.info._Z6bChol3P6float2ii --------------------------
	.section	.nv.info._Z6bChol3P6float2ii,"",@"SHT_CUDA_INFO"
	.sectionflags	@""
	.align	4


	//----- nvinfo : EIATTR_CUDA_API_VERSION
	.align		4
        /*0000*/ 	.byte	0x04, 0x37
        /*0002*/ 	.short	(.L_117 - .L_116)
.L_116:
        /*0004*/ 	.word	0x00000082


	//----- nvinfo : EIATTR_KPARAM_INFO
	.align		4
.L_117:
        /*0008*/ 	.byte	0x04, 0x17
        /*000a*/ 	.short	(.L_119 - .L_118)
.L_118:
        /*000c*/ 	.word	0x00000000
        /*0010*/ 	.short	0x0002
        /*0012*/ 	.short	0x000c
        /*0014*/ 	.byte	0x00, 0xf0, 0x11, 0x00


	//----- nvinfo : EIATTR_KPARAM_INFO
	.align		4
.L_119:
        /*0018*/ 	.byte	0x04, 0x17
        /*001a*/ 	.short	(.L_121 - .L_120)
.L_120:
        /*001c*/ 	.word	0x00000000
        /*0020*/ 	.short	0x0001
        /*0022*/ 	.short	0x0008
        /*0024*/ 	.byte	0x00, 0xf0, 0x11, 0x00


	//----- nvinfo : EIATTR_KPARAM_INFO
	.align		4
.L_121:
        /*0028*/ 	.byte	0x04, 0x17
        /*002a*/ 	.short	(.L_123 - .L_122)
.L_122:
        /*002c*/ 	.word	0x00000000
        /*0030*/ 	.short	0x0000
        /*0032*/ 	.short	0x0000
        /*0034*/ 	.byte	0x00, 0xf5, 0x21, 0x00


	//----- nvinfo : EIATTR_SPARSE_MMA_MASK
	.align		4
.L_123:
        /*0038*/ 	.byte	0x03, 0x50
        /*003a*/ 	.short	0x0000


	//----- nvinfo : EIATTR_MAXREG_COUNT
	.align		4
        /*003c*/ 	.byte	0x03, 0x1b
        /*003e*/ 	.short	0x00ff


	//----- nvinfo : EIATTR_EXTERNS
	.align		4
        /*0040*/ 	.byte	0x04, 0x0f
        /*0042*/ 	.short	(.L_125 - .L_124)


	//   ....[0]....
	.align		4
.L_124:
        /*0044*/ 	.word	index@(vprintf)


	//----- nvinfo : EIATTR_MERCURY_ISA_VERSION
	.align		4
.L_125:
        /*0048*/ 	.byte	0x03, 0x5f
        /*004a*/ 	.short	0x0101


	//----- nvinfo : EIATTR_VRC_CTA_INIT_COUNT
	.align		4
        /*004c*/ 	.byte	0x02, 0x4a
	.zero		1
	.zero		1


	//----- nvinfo : EIATTR_SYSCALL_OFFSETS
	.align		4
        /*0050*/ 	.byte	0x04, 0x46
        /*0052*/ 	.short	(.L_127 - .L_126)


	//   ....[0]....
.L_126:
        /*0054*/ 	.word	0x00000230


	//   ....[1]....
        /*0058*/ 	.word	0x000002f0


	//----- nvinfo : EIATTR_EXIT_INSTR_OFFSETS
	.align		4
.L_127:
        /*005c*/ 	.byte	0x04, 0x1c
        /*005e*/ 	.short	(.L_129 - .L_128)


	//   ....[0]....
.L_128:
        /*0060*/ 	.word	0x000000f0


	//   ....[1]....
        /*0064*/ 	.word	0x00000440


	//----- nvinfo : EIATTR_CRS_STACK_SIZE
	.align		4
.L_129:
        /*0068*/ 	.byte	0x04, 0x1e
        /*006a*/ 	.short	(.L_131 - .L_130)
.L_130:
        /*006c*/ 	.word	0x00000000


	//----- nvinfo : EIATTR_CBANK_PARAM_SIZE
	.align		4
.L_131:
        /*0070*/ 	.byte	0x03, 0x19
        /*0072*/ 	.short	0x0010


	//----- nvinfo : EIATTR_PARAM_CBANK
	.align		4
        /*0074*/ 	.byte	0x04, 0x0a
        /*0076*/ 	.short	(.L_133 - .L_132)
	.align		4
.L_132:
        /*0078*/ 	.word	index@(.nv.constant0._Z6bChol3P6float2ii)
        /*007c*/ 	.short	0x0380
        /*007e*/ 	.short	0x0010


	//----- nvinfo : EIATTR_SW_WAR
	.align		4
.L_133:
        /*0080*/ 	.byte	0x04, 0x36
        /*0082*/ 	.short	(.L_135 - .L_134)
.L_134:
        /*0084*/ 	.word	0x00000008
.L_135:


//--------------------- .nv.callgraph             --------------------------
	.section	.nv.callgraph,"",@"SHT_CUDA_CALLGRAPH"
	.align	4
	.sectionentsize	8
	.align		4
        /*0000*/ 	.word	0x00000000
	.align		4
        /*0004*/ 	.word	0xffffffff
	.align		4
        /*0008*/ 	.word	index@(_Z6bChol2P6float2ii)
	.align		4
        /*000c*/ 	.word	index@(vprintf)
	.align		4
        /*0010*/ 	.word	index@(_Z6bChol3P6float2ii)
	.align		4
        /*0014*/ 	.word	index@(vprintf)
	.align		4
        /*0018*/ 	.word	0x00000000
	.align		4
        /*001c*/ 	.word	0xfffffffe
	.align		4
        /*0020*/ 	.word	0x00000000
	.align		4
        /*0024*/ 	.word	0xfffffffd
	.align		4
        /*0028*/ 	.word	0x00000000
	.align		4
        /*002c*/ 	.word	0xfffffffc


//--------------------- .nv.constant4             --------------------------
	.section	.nv.constant4,"a",@progbits
	.align	8
	.align		8
.nv.constant4:
        /*0000*/ 	.dword	$str
	.align		8
        /*0008*/ 	.dword	$str$1
	.align		8
        /*0010*/ 	.dword	$str$2
	.align		8
        /*0018*/ 	.dword	__cudart_i2opi_f
	.align		8
        /*0020*/ 	.dword	vprintf


//--------------------- .text._Z19complex_matrix_multPK6float2S1_PS_iii --------------------------
	.section	.text._Z19complex_matrix_multPK6float2S1_PS_iii,"ax",@progbits
	.align	128
        .global         _Z19complex_matrix_multPK6float2S1_PS_iii
        .type           _Z19complex_matrix_multPK6float2S1_PS_iii,@function
        .size           _Z19complex_matrix_multPK6float2S1_PS_iii,(.L_x_66 - _Z19complex_matrix_multPK6float2S1_PS_iii)
        .other          _Z19complex_matrix_multPK6float2S1_PS_iii,@"STO_CUDA_ENTRY STV_DEFAULT"
_Z19complex_matrix_multPK6float2S1_PS_iii:
.text._Z19complex_matrix_multPK6float2S1_PS_iii:
[----:B------:R-:W-:Y:S01]  /*0000*/  LDC R1, c[0x0][0x37c] ;  /* 0x0000df00ff017b82 */ /* 0x000fe20000000800 */
[----:B------:R-:W0:Y:S01]  /*0010*/  S2R R3, SR_TID.Y ;  /* 0x0000000000037919 */ /* 0x000e220000002200 */
[----:B------:R-:W1:Y:S06]  /*0020*/  LDCU UR4, c[0x0][0x360] ;  /* 0x00006c00ff0477ac */ /* 0x000e6c0008000800 */
[----:B------:R-:W2:Y:S01]  /*0030*/  LDC R0, c[0x0][0x398] ;  /* 0x0000e600ff007b82 */ /* 0x000ea20000000800 */
[----:B------:R-:W0:Y:S01]  /*0040*/  S2R R4, SR_CTAID.Y ;  /* 0x0000000000047919 */ /* 0x000e220000002600 */
[----:B------:R-:W0:Y:S01]  /*0050*/  LDCU UR5, c[0x0][0x364] ;  /* 0x00006c80ff0577ac */ /* 0x000e220008000800 */
[----:B------:R-:W1:Y:S01]  /*0060*/  S2R R5, SR_TID.X ;  /* 0x0000000000057919 */ /* 0x000e620000002100 */
[----:B------:R-:W3:Y:S01]  /*0070*/  LDCU UR6, c[0x0][0x3a0] ;  /* 0x00007400ff0677ac */ /* 0x000ee20008000800 */
[----:B------:R-:W1:Y:S01]  /*0080*/  S2R R2, SR_CTAID.X ;  /* 0x0000000000027919 */ /* 0x000e620000002500 */
[----:B0-----:R-:W-:-:S05]  /*0090*/  IMAD R3, R4, UR5, R3 ;  /* 0x0000000504037c24 */ /* 0x001fca000f8e0203 */
[----:B---3--:R-:W-:Y:S01]  /*00a0*/  ISETP.GE.AND P0, PT, R3, UR6, PT ;  /* 0x0000000603007c0c */ /* 0x008fe2000bf06270 */
[----:B-1----:R-:W-:-:S05]  /*00b0*/  IMAD R5, R2, UR4, R5 ;  /* 0x0000000402057c24 */ /* 0x002fca000f8e0205 */
[----:B--2---:R-:W-:-:S13]  /*00c0*/  ISETP.GE.OR P0, PT, R5, R0, P0 ;  /* 0x000000000500720c */ /* 0x004fda0000706670 */
[----:B------:R-:W-:Y:S05]  /*00d0*/  @P0 EXIT ;  /* 0x000000000000094d */ /* 0x000fea0003800000 */
[----:B------:R-:W0:Y:S01]  /*00e0*/  LDCU UR5, c[0x0][0x39c] ;  /* 0x00007380ff0577ac */ /* 0x000e220008000800 */
[----:B------:R-:W-:Y:S01]  /*00f0*/  CS2R R8, SRZ ;  /* 0x0000000000087805 */ /* 0x000fe2000001ff00 */
[----:B------:R-:W1:Y:S01]  /*0100*/  LDCU.64 UR8, c[0x0][0x358] ;  /* 0x00006b00ff0877ac */ /* 0x000e620008000a00 */
[----:B0-----:R-:W-:-:S09]  /*0110*/  UISETP.GE.AND UP0, UPT, UR5, 0x1, UPT ;  /* 0x000000010500788c */ /* 0x001fd2000bf06270 */
[----:B-1----:R-:W-:Y:S05]  /*0120*/  BRA.U !UP0, `(.L_x_0) ;  /* 0x0000000d080c7547 */ /* 0x002fea000b800000 */
[----:B------:R-:W-:Y:S02]  /*0130*/  UISETP.GE.U32.AND UP1, UPT, UR5, 0x8, UPT ;  /* 0x000000080500788c */ /* 0x000fe4000bf26070 */
[----:B------:R-:W-:Y:S01]  /*0140*/  IMAD R2, R3, UR5, RZ ;  /* 0x0000000503027c24 */ /* 0x000fe2000f8e02ff */
[----:B------:R-:W-:Y:S01]  /*0150*/  ULOP3.LUT UR6, UR5, 0x7, URZ, 0xc0, !UPT ;  /* 0x0000000705067892 */ /* 0x000fe2000f8ec0ff */
[----:B------:R-:W-:Y:S01]  /*0160*/  CS2R R8, SRZ ;  /* 0x0000000000087805 */ /* 0x000fe2000001ff00 */
[----:B------:R-:W-:Y:S02]  /*0170*/  UMOV UR4, URZ ;  /* 0x000000ff00047c82 */ /* 0x000fe40008000000 */
[----:B------:R-:W-:Y:S02]  /*0180*/  UISETP.NE.AND UP0, UPT, UR6, URZ, UPT ;  /* 0x000000ff0600728c */ /* 0x000fe4000bf05270 */
[----:B------:R-:W-:Y:S09]  /*0190*/  BRA.U !UP1, `(.L_x_1) ;  /* 0x00000005095c7547 */ /* 0x000ff2000b800000 */
[----:B------:R-:W0:Y:S01]  /*01a0*/  LDC.64 R6, c[0x0][0x388] ;  /* 0x0000e200ff067b82 */ /* 0x000e220000000a00 */
[----:B------:R-:W-:Y:S01]  /*01b0*/  HFMA2 R9, -RZ, RZ, 0, 0 ;  /* 0x00000000ff097431 */ /* 0x000fe200000001ff */
[----:B------:R-:W-:-:S04]  /*01c0*/  ULOP3.LUT UR4, UR5, 0x7ffffff8, URZ, 0xc0, !UPT ;  /* 0x7ffffff805047892 */ /* 0x000fc8000f8ec0ff */
[----:B------:R-:W-:Y:S02]  /*01d0*/  UIADD3 UR7, UPT, UPT, -UR4, URZ, URZ ;  /* 0x000000ff04077290 */ /* 0x000fe4000fffe1ff */
[----:B------:R-:W1:Y:S01]  /*01e0*/  LDC.64 R12, c[0x0][0x380] ;  /* 0x0000e000ff0c7b82 */ /* 0x000e620000000a00 */
[----:B0-----:R-:W-:-:S03]  /*01f0*/  IMAD.WIDE.U32 R6, R2, 0x8, R6 ;  /* 0x0000000802067825 */ /* 0x001fc600078e0006 */
[----:B------:R-:W-:-:S04]  /*0200*/  IADD3 R10, P0, PT, R6, 0x20, RZ ;  /* 0x00000020060a7810 */ /* 0x000fc80007f1e0ff */
[----:B------:R-:W-:Y:S02]  /*0210*/  IADD3.X R11, PT, PT, RZ, R7, RZ, P0, !PT ;  /* 0x00000007ff0b7210 */ /* 0x000fe400007fe4ff */
[----:B-1----:R-:W-:-:S07]  /*0220*/  MOV R7, R5 ;  /* 0x0000000500077202 */ /* 0x002fce0000000f00 */
.L_x_2:
[----:B------:R-:W-:Y:S01]  /*0230*/  IMAD.WIDE R28, R7, 0x8, R12 ;  /* 0x00000008071c7825 */ /* 0x000fe200078e020c */
[----:B------:R-:W2:Y:S04]  /*0240*/  LDG.E.64 R24, desc[UR8][R10.64+-0x20] ;  /* 0xffffe0080a187981 */ /* 0x000ea8000c1e1b00 */
[----:B------:R-:W2:Y:S01]  /*0250*/  LDG.E.64 R22, desc[UR8][R28.64] ;  /* 0x000000081c167981 */ /* 0x000ea2000c1e1b00 */
[----:B------:R-:W-:-:S03]  /*0260*/  IMAD.WIDE R26, R0, 0x8, R28 ;  /* 0x00000008001a7825 */ /* 0x000fc600078e021c */
[----:B------:R-:W3:Y:S04]  /*0270*/  LDG.E.64 R20, desc[UR8][R10.64+-0x18] ;  /* 0xffffe8080a147981 */ /* 0x000ee8000c1e1b00 */
[----:B------:R0:W3:Y:S04]  /*0280*/  LDG.E.64 R18, desc[UR8][R26.64] ;  /* 0x000000081a127981 */ /* 0x0000e8000c1e1b00 */
[----:B------:R-:W4:Y:S01]  /*0290*/  LDG.E.64 R14, desc[UR8][R10.64+-0x10] ;  /* 0xfffff0080a0e7981 */ /* 0x000f22000c1e1b00 */
[----:B0-----:R-:W-:-:S05]  /*02a0*/  IMAD.WIDE R26, R0, 0x8, R26 ;  /* 0x00000008001a7825 */ /* 0x001fca00078e021a */
[----:B------:R-:W4:Y:S01]  /*02b0*/  LDG.E.64 R16, desc[UR8][R26.64] ;  /* 0x000000081a107981 */ /* 0x000f22000c1e1b00 */
[----:B------:R-:W-:-:S04]  /*02c0*/  IMAD.WIDE R28, R0, 0x8, R26 ;  /* 0x00000008001c7825 */ /* 0x000fc800078e021a */
[-C--:B--2---:R-:W-:Y:S01]  /*02d0*/  FMUL R4, R23, R25.reuse ;  /* 0x0000001917047220 */ /* 0x084fe20000400000 */
[----:B------:R-:W-:-:S03]  /*02e0*/  FMUL R6, R22, R25 ;  /* 0x0000001916067220 */ /* 0x000fc60000400000 */
[-C--:B------:R-:W-:Y:S01]  /*02f0*/  FFMA R25, R22, R24.reuse, -R4 ;  /* 0x0000001816197223 */ /* 0x080fe20000000804 */
[----:B------:R-:W-:Y:S01]  /*0300*/  FFMA R6, R23, R24, R6 ;  /* 0x0000001817067223 */ /* 0x000fe20000000006 */
[-C--:B---3--:R-:W-:Y:S01]  /*0310*/  FMUL R23, R19, R21.reuse ;  /* 0x0000001513177220 */ /* 0x088fe20000400000 */
[----:B------:R-:W-:Y:S01]  /*0320*/  FMUL R22, R18, R21 ;  /* 0x0000001512167220 */ /* 0x000fe20000400000 */
[----:B------:R-:W-:Y:S01]  /*0330*/  FADD R8, R25, R8 ;  /* 0x0000000819087221 */ /* 0x000fe20000000000 */
[----:B------:R-:W-:-:S04]  /*0340*/  IMAD.WIDE R24, R0, 0x8, R28 ;  /* 0x0000000800187825 */ /* 0x000fc800078e021c */
[-C--:B------:R-:W-:Y:S01]  /*0350*/  FFMA R23, R18, R20.reuse, -R23 ;  /* 0x0000001412177223 */ /* 0x080fe20000000817 */
[----:B------:R-:W-:Y:S02]  /*0360*/  FFMA R22, R19, R20, R22 ;  /* 0x0000001413167223 */ /* 0x000fe40000000016 */
[----:B------:R-:W2:Y:S04]  /*0370*/  LDG.E.64 R20, desc[UR8][R10.64+-0x8] ;  /* 0xfffff8080a147981 */ /* 0x000ea8000c1e1b00 */
[----:B------:R-:W2:Y:S01]  /*0380*/  LDG.E.64 R18, desc[UR8][R28.64] ;  /* 0x000000081c127981 */ /* 0x000ea2000c1e1b00 */
[-C--:B----4-:R-:W-:Y:S01]  /*0390*/  FMUL R27, R17, R15.reuse ;  /* 0x0000000f111b7220 */ /* 0x090fe20000400000 */
[----:B------:R-:W-:-:S03]  /*03a0*/  FMUL R4, R16, R15 ;  /* 0x0000000f10047220 */ /* 0x000fc60000400000 */
[-C--:B------:R-:W-:Y:S01]  /*03b0*/  FFMA R26, R16, R14.reuse, -R27 ;  /* 0x0000000e101a7223 */ /* 0x080fe2000000081b */
[----:B------:R-:W-:Y:S02]  /*03c0*/  FFMA R4, R17, R14, R4 ;  /* 0x0000000e11047223 */ /* 0x000fe40000000004 */
[----:B------:R-:W3:Y:S04]  /*03d0*/  LDG.E.64 R14, desc[UR8][R10.64] ;  /* 0x000000080a0e7981 */ /* 0x000ee8000c1e1b00 */
[----:B------:R0:W3:Y:S01]  /*03e0*/  LDG.E.64 R16, desc[UR8][R24.64] ;  /* 0x0000000818107981 */ /* 0x0000e2000c1e1b00 */
[----:B------:R-:W-:Y:S01]  /*03f0*/  FADD R23, R8, R23 ;  /* 0x0000001708177221 */ /* 0x000fe20000000000 */
[----:B------:R-:W-:-:S03]  /*0400*/  FADD R9, R6, R9 ;  /* 0x0000000906097221 */ /* 0x000fc60000000000 */
[----:B------:R-:W-:Y:S01]  /*0410*/  FADD R6, R23, R26 ;  /* 0x0000001a17067221 */ /* 0x000fe20000000000 */
[----:B0-----:R-:W-:-:S04]  /*0420*/  IMAD.WIDE R24, R0, 0x8, R24 ;  /* 0x0000000800187825 */ /* 0x001fc800078e0218 */
[----:B------:R-:W-:Y:S01]  /*0430*/  FADD R9, R9, R22 ;  /* 0x0000001609097221 */ /* 0x000fe20000000000 */
[----:B------:R-:W-:-:S04]  /*0440*/  IMAD.WIDE R28, R0, 0x8, R24 ;  /* 0x00000008001c7825 */ /* 0x000fc800078e0218 */
[-C--:B--2---:R-:W-:Y:S01]  /*0450*/  FMUL R27, R19, R21.reuse ;  /* 0x00000015131b7220 */ /* 0x084fe20000400000 */
[----:B------:R-:W-:-:S03]  /*0460*/  FMUL R8, R18, R21 ;  /* 0x0000001512087220 */ /* 0x000fc60000400000 */
[-C--:B------:R-:W-:Y:S01]  /*0470*/  FFMA R23, R18, R20.reuse, -R27 ;  /* 0x0000001412177223 */ /* 0x080fe2000000081b */
[----:B------:R-:W-:Y:S02]  /*0480*/  FFMA R8, R19, R20, R8 ;  /* 0x0000001413087223 */ /* 0x000fe40000000008 */
[----:B------:R-:W2:Y:S04]  /*0490*/  LDG.E.64 R20, desc[UR8][R24.64] ;  /* 0x0000000818147981 */ /* 0x000ea8000c1e1b00 */
[----:B------:R-:W2:Y:S01]  /*04a0*/  LDG.E.64 R18, desc[UR8][R10.64+0x8] ;  /* 0x000008080a127981 */ /* 0x000ea2000c1e1b00 */
[CC--:B---3--:R-:W-:Y:S01]  /*04b0*/  FMUL R27, R17.reuse, R15.reuse ;  /* 0x0000000f111b7220 */ /* 0x0c8fe20000400000 */
[----:B------:R-:W-:Y:S01]  /*04c0*/  FMUL R22, R16, R15 ;  /* 0x0000000f10167220 */ /* 0x000fe20000400000 */
[----:B------:R-:W-:Y:S01]  /*04d0*/  FADD R6, R6, R23 ;  /* 0x0000001706067221 */ /* 0x000fe20000000000 */
[----:B------:R-:W3:Y:S01]  /*04e0*/  LDG.E.64 R24, desc[UR8][R10.64+0x18] ;  /* 0x000018080a187981 */ /* 0x000ee2000c1e1b00 */
[-C--:B------:R-:W-:Y:S01]  /*04f0*/  FFMA R26, R16, R14.reuse, -R27 ;  /* 0x0000000e101a7223 */ /* 0x080fe2000000081b */
[----:B------:R-:W-:-:S02]  /*0500*/  FFMA R27, R17, R14, R22 ;  /* 0x0000000e111b7223 */ /* 0x000fc40000000016 */
[----:B------:R0:W4:Y:S04]  /*0510*/  LDG.E.64 R16, desc[UR8][R28.64] ;  /* 0x000000081c107981 */ /* 0x000128000c1e1b00 */
[----:B------:R1:W4:Y:S01]  /*0520*/  LDG.E.64 R14, desc[UR8][R10.64+0x10] ;  /* 0x000010080a0e7981 */ /* 0x000322000c1e1b00 */
[----:B0-----:R-:W-:-:S05]  /*0530*/  IMAD.WIDE R28, R0, 0x8, R28 ;  /* 0x00000008001c7825 */ /* 0x001fca00078e021c */
[----:B------:R-:W3:Y:S01]  /*0540*/  LDG.E.64 R22, desc[UR8][R28.64] ;  /* 0x000000081c167981 */ /* 0x000ee2000c1e1b00 */
[----:B------:R-:W-:Y:S01]  /*0550*/  FADD R9, R9, R4 ;  /* 0x0000000409097221 */ /* 0x000fe20000000000 */
[----:B------:R-:W-:-:S03]  /*0560*/  UIADD3 UR7, UPT, UPT, UR7, 0x8, URZ ;  /* 0x0000000807077890 */ /* 0x000fc6000fffe0ff */
[----:B------:R-:W-:Y:S01]  /*0570*/  FADD R8, R9, R8 ;  /* 0x0000000809087221 */ /* 0x000fe20000000000 */
[----:B------:R-:W-:Y:S01]  /*0580*/  FADD R26, R6, R26 ;  /* 0x0000001a061a7221 */ /* 0x000fe20000000000 */
[----:B------:R-:W-:Y:S02]  /*0590*/  UISETP.NE.AND UP1, UPT, UR7, URZ, UPT ;  /* 0x000000ff0700728c */ /* 0x000fe4000bf25270 */
[----:B------:R-:W-:Y:S01]  /*05a0*/  FADD R27, R8, R27 ;  /* 0x0000001b081b7221 */ /* 0x000fe20000000000 */
[----:B-1----:R-:W-:Y:S02]  /*05b0*/  IADD3 R10, P0, PT, R10, 0x40, RZ ;  /* 0x000000400a0a7810 */ /* 0x002fe40007f1e0ff */
[----:B------:R-:W-:Y:S02]  /*05c0*/  LEA R7, R0, R7, 0x3 ;  /* 0x0000000700077211 */ /* 0x000fe400078e18ff */
[----:B------:R-:W-:Y:S01]  /*05d0*/  IADD3.X R11, PT, PT, RZ, R11, RZ, P0, !PT ;  /* 0x0000000bff0b7210 */ /* 0x000fe200007fe4ff */
[-C--:B--2---:R-:W-:Y:S01]  /*05e0*/  FMUL R9, R21, R19.reuse ;  /* 0x0000001315097220 */ /* 0x084fe20000400000 */
[----:B------:R-:W-:-:S03]  /*05f0*/  FMUL R4, R20, R19 ;  /* 0x0000001314047220 */ /* 0x000fc60000400000 */
[-C--:B------:R-:W-:Y:S01]  /*0600*/  FFMA R9, R20, R18.reuse, -R9 ;  /* 0x0000001214097223 */ /* 0x080fe20000000809 */
[----:B------:R-:W-:-:S03]  /*0610*/  FFMA R4, R21, R18, R4 ;  /* 0x0000001215047223 */ /* 0x000fc60000000004 */
[----:B------:R-:W-:Y:S01]  /*0620*/  FADD R9, R26, R9 ;  /* 0x000000091a097221 */ /* 0x000fe20000000000 */
[----:B------:R-:W-:Y:S01]  /*0630*/  FADD R4, R27, R4 ;  /* 0x000000041b047221 */ /* 0x000fe20000000000 */
[-C--:B----4-:R-:W-:Y:S01]  /*0640*/  FMUL R19, R17, R15.reuse ;  /* 0x0000000f11137220 */ /* 0x090fe20000400000 */
[----:B------:R-:W-:-:S03]  /*0650*/  FMUL R6, R16, R15 ;  /* 0x0000000f10067220 */ /* 0x000fc60000400000 */
[-C--:B------:R-:W-:Y:S01]  /*0660*/  FFMA R16, R16, R14.reuse, -R19 ;  /* 0x0000000e10107223 */ /* 0x080fe20000000813 */
[----:B------:R-:W-:Y:S01]  /*0670*/  FFMA R17, R17, R14, R6 ;  /* 0x0000000e11117223 */ /* 0x000fe20000000006 */
[-C--:B---3--:R-:W-:Y:S01]  /*0680*/  FMUL R15, R23, R25.reuse ;  /* 0x00000019170f7220 */ /* 0x088fe20000400000 */
[----:B------:R-:W-:Y:S01]  /*0690*/  FMUL R6, R22, R25 ;  /* 0x0000001916067220 */ /* 0x000fe20000400000 */
[----:B------:R-:W-:Y:S01]  /*06a0*/  FADD R9, R9, R16 ;  /* 0x0000001009097221 */ /* 0x000fe20000000000 */
[----:B------:R-:W-:Y:S01]  /*06b0*/  FADD R4, R4, R17 ;  /* 0x0000001104047221 */ /* 0x000fe20000000000 */
[-C--:B------:R-:W-:Y:S01]  /*06c0*/  FFMA R8, R22, R24.reuse, -R15 ;  /* 0x0000001816087223 */ /* 0x080fe2000000080f */
[----:B------:R-:W-:-:S03]  /*06d0*/  FFMA R23, R23, R24, R6 ;  /* 0x0000001817177223 */ /* 0x000fc60000000006 */
[----:B------:R-:W-:Y:S01]  /*06e0*/  FADD R8, R9, R8 ;  /* 0x0000000809087221 */ /* 0x000fe20000000000 */
[----:B------:R-:W-:Y:S01]  /*06f0*/  FADD R9, R4, R23 ;  /* 0x0000001704097221 */ /* 0x000fe20000000000 */
[----:B------:R-:W-:Y:S06]  /*0700*/  BRA.U UP1, `(.L_x_2) ;  /* 0xfffffff901c87547 */ /* 0x000fec000b83ffff */
.L_x_1:
[----:B------:R-:W-:Y:S05]  /*0710*/  BRA.U !UP0, `(.L_x_0) ;  /* 0x0000000508907547 */ /* 0x000fea000b800000 */
[----:B------:R-:W-:Y:S02]  /*0720*/  UISETP.GE.U32.AND UP0, UPT, UR6, 0x4, UPT ;  /* 0x000000040600788c */ /* 0x000fe4000bf06070 */
[----:B------:R-:W-:-:S04]  /*0730*/  ULOP3.LUT UR7, UR5, 0x3, URZ, 0xc0, !UPT ;  /* 0x0000000305077892 */ /* 0x000fc8000f8ec0ff */
[----:B------:R-:W-:-:S03]  /*0740*/  UISETP.NE.AND UP1, UPT, UR7, URZ, UPT ;  /* 0x000000ff0700728c */ /* 0x000fc6000bf25270 */
[----:B------:R-:W-:Y:S08]  /*0750*/  BRA.U !UP0, `(.L_x_3) ;  /* 0x0000000108bc7547 */ /* 0x000ff0000b800000 */
[----:B------:R-:W0:Y:S01]  /*0760*/  LDC.64 R6, c[0x0][0x380] ;  /* 0x0000e000ff067b82 */ /* 0x000e220000000a00 */
[----:B------:R-:W1:Y:S01]  /*0770*/  LDCU.64 UR10, c[0x0][0x388] ;  /* 0x00007100ff0a77ac */ /* 0x000e620008000a00 */
[----:B------:R-:W-:Y:S01]  /*0780*/  IMAD R11, R0, UR4, R5 ;  /* 0x00000004000b7c24 */ /* 0x000fe2000f8e0205 */
[C---:B------:R-:W-:Y:S02]  /*0790*/  IADD3 R15, PT, PT, R2.reuse, UR4, RZ ;  /* 0x00000004020f7c10 */ /* 0x040fe4000fffe0ff */
[----:B------:R-:W-:-:S03]  /*07a0*/  IADD3 R4, P0, PT, R2, UR4, RZ ;  /* 0x0000000402047c10 */ /* 0x000fc6000ff1e0ff */
[----:B------:R-:W2:Y:S01]  /*07b0*/  LDC.64 R12, c[0x0][0x388] ;  /* 0x0000e200ff0c7b82 */ /* 0x000ea20000000a00 */
[----:B0-----:R-:W-:Y:S01]  /*07c0*/  IMAD.WIDE R6, R11, 0x8, R6 ;  /* 0x000000080b067825 */ /* 0x001fe200078e0206 */
[----:B------:R-:W-:Y:S02]  /*07d0*/  IADD3.X R11, PT, PT, RZ, RZ, RZ, P0, !PT ;  /* 0x000000ffff0b7210 */ /* 0x000fe400007fe4ff */
[----:B-1----:R-:W-:-:S04]  /*07e0*/  LEA R10, P0, R4, UR10, 0x3 ;  /* 0x0000000a040a7c11 */ /* 0x002fc8000f8018ff */
[----:B------:R-:W-:Y:S01]  /*07f0*/  LEA.HI.X R11, R4, UR11, R11, 0x3, P0 ;  /* 0x0000000b040b7c11 */ /* 0x000fe200080f1c0b */
[----:B--2---:R-:W-:-:S04]  /*0800*/  IMAD.WIDE.U32 R12, R15, 0x8, R12 ;  /* 0x000000080f0c7825 */ /* 0x004fc800078e000c */
[C---:B------:R-:W-:Y:S01]  /*0810*/  IMAD.WIDE R14, R0.reuse, 0x8, R6 ;  /* 0x00000008000e7825 */ /* 0x040fe200078e0206 */
[----:B------:R-:W2:Y:S04]  /*0820*/  LDG.E.64 R16, desc[UR8][R10.64+0x8] ;  /* 0x000008080a107981 */ /* 0x000ea8000c1e1b00 */
[----:B------:R-:W3:Y:S01]  /*0830*/  LDG.E.64 R6, desc[UR8][R6.64] ;  /* 0x0000000806067981 */ /* 0x000ee2000c1e1b00 */
[----:B------:R-:W-:-:S03]  /*0840*/  IMAD.WIDE R26, R0, 0x8, R14 ;  /* 0x00000008001a7825 */ /* 0x000fc600078e020e */
[----:B------:R-:W3:Y:S04]  /*0850*/  LDG.E.64 R12, desc[UR8][R12.64] ;  /* 0x000000080c0c7981 */ /* 0x000ee8000c1e1b00 */
[----:B------:R-:W2:Y:S01]  /*0860*/  LDG.E.64 R14, desc[UR8][R14.64] ;  /* 0x000000080e0e7981 */ /* 0x000ea2000c1e1b00 */
[----:B------:R-:W-:-:S03]  /*0870*/  IMAD.WIDE R24, R0, 0x8, R26 ;  /* 0x0000000800187825 */ /* 0x000fc600078e021a */
[----:B------:R-:W4:Y:S04]  /*0880*/  LDG.E.64 R18, desc[UR8][R10.64+0x10] ;  /* 0x000010080a127981 */ /* 0x000f28000c1e1b00 */
[----:B------:R-:W4:Y:S04]  /*0890*/  LDG.E.64 R20, desc[UR8][R26.64] ;  /* 0x000000081a147981 */ /* 0x000f28000c1e1b00 */
[----:B------:R-:W5:Y:S04]  /*08a0*/  LDG.E.64 R22, desc[UR8][R10.64+0x18] ;  /* 0x000018080a167981 */ /* 0x000f68000c1e1b00 */
[----:B------:R-:W5:Y:S01]  /*08b0*/  LDG.E.64 R24, desc[UR8][R24.64] ;  /* 0x0000000818187981 */ /* 0x000f62000c1e1b00 */
[----:B------:R-:W-:Y:S01]  /*08c0*/  UIADD3 UR4, UPT, UPT, UR4, 0x4, URZ ;  /* 0x0000000404047890 */ /* 0x000fe2000fffe0ff */
[-C--:B---3--:R-:W-:Y:S01]  /*08d0*/  FMUL R29, R7, R13.reuse ;  /* 0x0000000d071d7220 */ /* 0x088fe20000400000 */
[----:B------:R-:W-:-:S03]  /*08e0*/  FMUL R4, R6, R13 ;  /* 0x0000000d06047220 */ /* 0x000fc60000400000 */
[-C--:B------:R-:W-:Y:S01]  /*08f0*/  FFMA R29, R6, R12.reuse, -R29 ;  /* 0x0000000c061d7223 */ /* 0x080fe2000000081d */
[----:B------:R-:W-:Y:S01]  /*0900*/  FFMA R4, R7, R12, R4 ;  /* 0x0000000c07047223 */ /* 0x000fe20000000004 */
[-C--:B--2---:R-:W-:Y:S01]  /*0910*/  FMUL R6, R14, R17.reuse ;  /* 0x000000110e067220 */ /* 0x084fe20000400000 */
[C---:B------:R-:W-:Y:S01]  /*0920*/  FMUL R7, R15.reuse, R17 ;  /* 0x000000110f077220 */ /* 0x040fe20000400000 */
[----:B------:R-:W-:Y:S02]  /*0930*/  FADD R29, R8, R29 ;  /* 0x0000001d081d7221 */ /* 0x000fe40000000000 */
[-C--:B------:R-:W-:Y:S01]  /*0940*/  FFMA R15, R15, R16.reuse, R6 ;  /* 0x000000100f0f7223 */ /* 0x080fe20000000006 */
[----:B------:R-:W-:Y:S01]  /*0950*/  FFMA R14, R14, R16, -R7 ;  /* 0x000000100e0e7223 */ /* 0x000fe20000000807 */
[-C--:B----4-:R-:W-:Y:S01]  /*0960*/  FMUL R6, R20, R19.reuse ;  /* 0x0000001314067220 */ /* 0x090fe20000400000 */
[----:B------:R-:W-:Y:S01]  /*0970*/  FADD R4, R9, R4 ;  /* 0x0000000409047221 */ /* 0x000fe20000000000 */
[----:B------:R-:W-:Y:S01]  /*0980*/  FMUL R7, R21, R19 ;  /* 0x0000001315077220 */ /* 0x000fe20000400000 */
[----:B------:R-:W-:Y:S01]  /*0990*/  FADD R14, R29, R14 ;  /* 0x0000000e1d0e7221 */ /* 0x000fe20000000000 */
[-C--:B------:R-:W-:Y:S01]  /*09a0*/  FFMA R21, R21, R18.reuse, R6 ;  /* 0x0000001215157223 */ /* 0x080fe20000000006 */
[----:B------:R-:W-:Y:S01]  /*09b0*/  FADD R4, R4, R15 ;  /* 0x0000000f04047221 */ /* 0x000fe20000000000 */
[----:B------:R-:W-:Y:S01]  /*09c0*/  FFMA R7, R20, R18, -R7 ;  /* 0x0000001214077223 */ /* 0x000fe20000000807 */
[-C--:B-----5:R-:W-:Y:S01]  /*09d0*/  FMUL R9, R25, R23.reuse ;  /* 0x0000001719097220 */ /* 0x0a0fe20000400000 */
[----:B------:R-:W-:-:S02]  /*09e0*/  FMUL R6, R24, R23 ;  /* 0x0000001718067220 */ /* 0x000fc40000400000 */
[----:B------:R-:W-:Y:S01]  /*09f0*/  FADD R7, R14, R7 ;  /* 0x000000070e077221 */ /* 0x000fe20000000000 */
[----:B------:R-:W-:Y:S01]  /*0a00*/  FADD R4, R4, R21 ;  /* 0x0000001504047221 */ /* 0x000fe20000000000 */
[-C--:B------:R-:W-:Y:S01]  /*0a10*/  FFMA R8, R24, R22.reuse, -R9 ;  /* 0x0000001618087223 */ /* 0x080fe20000000809 */
[----:B------:R-:W-:-:S03]  /*0a20*/  FFMA R9, R25, R22, R6 ;  /* 0x0000001619097223 */ /* 0x000fc60000000006 */
[----:B------:R-:W-:Y:S01]  /*0a30*/  FADD R8, R7, R8 ;  /* 0x0000000807087221 */ /* 0x000fe20000000000 */
[----:B------:R-:W-:-:S07]  /*0a40*/  FADD R9, R4, R9 ;  /* 0x0000000904097221 */ /* 0x000fce0000000000 */
.L_x_3:
[----:B------:R-:W-:Y:S05]  /*0a50*/  BRA.U !UP1, `(.L_x_0) ;  /* 0x0000000109c07547 */ /* 0x000fea000b800000 */
[----:B------:R-:W-:Y:S02]  /*0a60*/  UISETP.NE.AND UP0, UPT, UR7, 0x1, UPT ;  /* 0x000000010700788c */ /* 0x000fe4000bf05270 */
[----:B------:R-:W-:-:S04]  /*0a70*/  ULOP3.LUT UR5, UR5, 0x1, URZ, 0xc0, !UPT ;  /* 0x0000000105057892 */ /* 0x000fc8000f8ec0ff */
[----:B------:R-:W-:-:S03]  /*0a80*/  UISETP.NE.U32.AND UP1, UPT, UR5, 0x1, UPT ;  /* 0x000000010500788c */ /* 0x000fc6000bf25070 */
        /* <DEDUP_REMOVED lines=11> */
[----:B--2---:R-:W-:Y:S01]  /*0b40*/  IMAD.WIDE.U32 R10, R13, 0x8, R10 ;  /* 0x000000080d0a7825 */ /* 0x004fe200078e000a */
[----:B------:R-:W2:Y:S03]  /*0b50*/  LDG.E.64 R6, desc[UR8][R16.64] ;  /* 0x0000000810067981 */ /* 0x000ea6000c1e1b00 */
[----:B------:R-:W-:Y:S01]  /*0b60*/  IMAD.WIDE R12, R0, 0x8, R16 ;  /* 0x00000008000c7825 */ /* 0x000fe200078e0210 */
[----:B------:R-:W3:Y:S04]  /*0b70*/  LDG.E.64 R14, desc[UR8][R14.64+0x8] ;  /* 0x000008080e0e7981 */ /* 0x000ee8000c1e1b00 */
[----:B------:R-:W2:Y:S04]  /*0b80*/  LDG.E.64 R10, desc[UR8][R10.64] ;  /* 0x000000080a0a7981 */ /* 0x000ea8000c1e1b00 */
[----:B------:R-:W3:Y:S01]  /*0b90*/  LDG.E.64 R12, desc[UR8][R12.64] ;  /* 0x000000080c0c7981 */ /* 0x000ee2000c1e1b00 */
[----:B------:R-:W-:Y:S01]  /*0ba0*/  UIADD3 UR4, UPT, UPT, UR4, 0x2, URZ ;  /* 0x0000000204047890 */ /* 0x000fe2000fffe0ff */
[-C--:B--2---:R-:W-:Y:S01]  /*0bb0*/  FMUL R19, R7, R11.reuse ;  /* 0x0000000b07137220 */ /* 0x084fe20000400000 */
        /* <DEDUP_REMOVED lines=10> */
[----:B------:R-:W-:-:S07]  /*0c60*/  FADD R9, R4, R9 ;  /* 0x0000000904097221 */ /* 0x000fce0000000000 */
.L_x_4:
[----:B------:R-:W-:Y:S05]  /*0c70*/  BRA.U UP1, `(.L_x_0) ;  /* 0x0000000101387547 */ /* 0x000fea000b800000 */
[----:B------:R-:W0:Y:S01]  /*0c80*/  LDC.64 R6, c[0x0][0x380] ;  /* 0x0000e000ff067b82 */ /* 0x000e220000000a00 */
[----:B------:R-:W-:Y:S01]  /*0c90*/  IADD3 R15, PT, PT, R2, UR4, RZ ;  /* 0x00000004020f7c10 */ /* 0x000fe2000fffe0ff */
[----:B------:R-:W-:-:S06]  /*0ca0*/  IMAD R13, R0, UR4, R5 ;  /* 0x00000004000d7c24 */ /* 0x000fcc000f8e0205 */
[----:B------:R-:W1:Y:S01]  /*0cb0*/  LDC.64 R10, c[0x0][0x388] ;  /* 0x0000e200ff0a7b82 */ /* 0x000e620000000a00 */
[----:B0-----:R-:W-:-:S06]  /*0cc0*/  IMAD.WIDE R6, R13, 0x8, R6 ;  /* 0x000000080d067825 */ /* 0x001fcc00078e0206 */
[----:B------:R-:W2:Y:S01]  /*0cd0*/  LDG.E.64 R6, desc[UR8][R6.64] ;  /* 0x0000000806067981 */ /* 0x000ea2000c1e1b00 */
[----:B-1----:R-:W-:-:S06]  /*0ce0*/  IMAD.WIDE.U32 R10, R15, 0x8, R10 ;  /* 0x000000080f0a7825 */ /* 0x002fcc00078e000a */
[----:B------:R-:W2:Y:S02]  /*0cf0*/  LDG.E.64 R10, desc[UR8][R10.64] ;  /* 0x000000080a0a7981 */ /* 0x000ea4000c1e1b00 */
[-C--:B--2---:R-:W-:Y:S01]  /*0d00*/  FMUL R13, R7, R11.reuse ;  /* 0x0000000b070d7220 */ /* 0x084fe20000400000 */
[----:B------:R-:W-:-:S03]  /*0d10*/  FMUL R2, R6, R11 ;  /* 0x0000000b06027220 */ /* 0x000fc60000400000 */
[-C--:B------:R-:W-:Y:S01]  /*0d20*/  FFMA R13, R6, R10.reuse, -R13 ;  /* 0x0000000a060d7223 */ /* 0x080fe2000000080d */
[----:B------:R-:W-:-:S03]  /*0d30*/  FFMA R2, R7, R10, R2 ;  /* 0x0000000a07027223 */ /* 0x000fc60000000002 */
[----:B------:R-:W-:Y:S01]  /*0d40*/  FADD R8, R8, R13 ;  /* 0x0000000d08087221 */ /* 0x000fe20000000000 */
[----:B------:R-:W-:-:S07]  /*0d50*/  FADD R9, R9, R2 ;  /* 0x0000000209097221 */ /* 0x000fce0000000000 */
.L_x_0:
[----:B------:R-:W-:-:S13]  /*0d60*/  ISETP.GE.AND P0, PT, R5, R3, PT ;  /* 0x000000030500720c */ /* 0x000fda0003f06270 */
[----:B------:R-:W-:Y:S05]  /*0d70*/  @!P0 EXIT ;  /* 0x000000000000894d */ /* 0x000fea0003800000 */
[----:B------:R-:W0:Y:S01]  /*0d80*/  LDC.64 R6, c[0x0][0x390] ;  /* 0x0000e400ff067b82 */ /* 0x000e220000000a00 */
[----:B------:R-:W-:-:S04]  /*0d90*/  IMAD R3, R3, R0, R5 ;  /* 0x0000000003037224 */ /* 0x000fc800078e0205 */
[----:B0-----:R-:W-:-:S05]  /*0da0*/  IMAD.WIDE R2, R3, 0x8, R6 ;  /* 0x0000000803027825 */ /* 0x001fca00078e0206 */
[----:B------:R-:W-:Y:S01]  /*0db0*/  STG.E.64 desc[UR8][R2.64], R8 ;  /* 0x0000000802007986 */ /* 0x000fe2000c101b08 */
[----:B------:R-:W-:Y:S05]  /*0dc0*/  EXIT ;  /* 0x000000000000794d */ /* 0x000fea0003800000 */
.L_x_5:
[----:B------:R-:W-:-:S00]  /*0dd0*/  BRA `(.L_x_5) ;  /* 0xfffffffc00fc7947 */ /* 0x000fc0000383ffff */
[----:B------:R-:W-:-:S00]  /*0de0*/  NOP ;  /* 0x0000000000007918 */ /* 0x000fc00000000000 */
        /* <DEDUP_REMOVED lines=9> */
.L_x_66:


//--------------------- .text._Z19hermitian_transposePK6float2PS_ii --------------------------
	.section	.text._Z19hermitian_transposePK6float2PS_ii,"ax",@progbits
	.align	128
        .global         _Z19hermitian_transposePK6float2PS_ii
        .type           _Z19hermitian_transposePK6float2PS_ii,@function
        .size           _Z19hermitian_transposePK6float2PS_ii,(.L_x_67 - _Z19hermitian_transposePK6float2PS_ii)
        .other          _Z19hermitian_transposePK6float2PS_ii,@"STO_CUDA_ENTRY STV_DEFAULT"
_Z19hermitian_transposePK6float2PS_ii:
.text._Z19hermitian_transposePK6float2PS_ii:
[----:B------:R-:W-:Y:S01]  /*0000*/  LDC R1, c[0x0][0x37c] ;  /* 0x0000df00ff017b82 */ /* 0x000fe20000000800 */
[----:B------:R-:W0:Y:S01]  /*0010*/  S2R R7, SR_TID.Y ;  /* 0x0000000000077919 */ /* 0x000e220000002200 */
[----:B------:R-:W1:Y:S01]  /*0020*/  LDCU UR4, c[0x0][0x360] ;  /* 0x00006c00ff0477ac */ /* 0x000e620008000800 */
[----:B------:R-:W0:Y:S01]  /*0030*/  S2R R2, SR_CTAID.Y ;  /* 0x0000000000027919 */ /* 0x000e220000002600 */
[----:B------:R-:W0:Y:S01]  /*0040*/  LDCU UR5, c[0x0][0x364] ;  /* 0x00006c80ff0577ac */ /* 0x000e220008000800 */
[----:B------:R-:W1:Y:S01]  /*0050*/  S2R R0, SR_TID.X ;  /* 0x0000000000007919 */ /* 0x000e620000002100 */
[----:B------:R-:W2:Y:S01]  /*0060*/  LDCU.64 UR6, c[0x0][0x390] ;  /* 0x00007200ff0677ac */ /* 0x000ea20008000a00 */
[----:B------:R-:W1:Y:S01]  /*0070*/  S2R R3, SR_CTAID.X ;  /* 0x0000000000037919 */ /* 0x000e620000002500 */
[----:B0-----:R-:W-:-:S05]  /*0080*/  IMAD R7, R2, UR5, R7 ;  /* 0x0000000502077c24 */ /* 0x001fca000f8e0207 */
[----:B--2---:R-:W-:Y:S01]  /*0090*/  ISETP.GE.AND P0, PT, R7, UR7, PT ;  /* 0x0000000707007c0c */ /* 0x004fe2000bf06270 */
[----:B-1----:R-:W-:-:S05]  /*00a0*/  IMAD R0, R3, UR4, R0 ;  /* 0x0000000403007c24 */ /* 0x002fca000f8e0200 */
[----:B------:R-:W-:-:S13]  /*00b0*/  ISETP.GE.OR P0, PT, R0, UR6, P0 ;  /* 0x0000000600007c0c */ /* 0x000fda0008706670 */
[----:B------:R-:W-:Y:S05]  /*00c0*/  @P0 EXIT ;  /* 0x000000000000094d */ /* 0x000fea0003800000 */
[----:B------:R-:W0:Y:S01]  /*00d0*/  LDC.64 R2, c[0x0][0x380] ;  /* 0x0000e000ff027b82 */ /* 0x000e220000000a00 */
[----:B------:R-:W1:Y:S01]  /*00e0*/  LDCU.64 UR4, c[0x0][0x358] ;  /* 0x00006b00ff0477ac */ /* 0x000e620008000a00 */
[----:B------:R-:W-:-:S04]  /*00f0*/  IMAD R5, R7, UR6, R0 ;  /* 0x0000000607057c24 */ /* 0x000fc8000f8e0200 */
[----:B0-----:R-:W-:Y:S02]  /*0100*/  IMAD.WIDE R2, R5, 0x8, R2 ;  /* 0x0000000805027825 */ /* 0x001fe400078e0202 */
[----:B------:R-:W0:Y:S04]  /*0110*/  LDC.64 R4, c[0x0][0x388] ;  /* 0x0000e200ff047b82 */ /* 0x000e280000000a00 */
[----:B-1----:R-:W2:Y:S01]  /*0120*/  LDG.E.64 R2, desc[UR4][R2.64] ;  /* 0x0000000402027981 */ /* 0x002ea2000c1e1b00 */
[----:B------:R-:W-:-:S04]  /*0130*/  IMAD R7, R0, UR7, R7 ;  /* 0x0000000700077c24 */ /* 0x000fc8000f8e0207 */
[----:B0-----:R-:W-:-:S04]  /*0140*/  IMAD.WIDE R4, R7, 0x8, R4 ;  /* 0x0000000807047825 */ /* 0x001fc800078e0204 */
[----:B--2---:R-:W-:-:S05]  /*0150*/  FADD R3, -R3, -RZ ;  /* 0x800000ff03037221 */ /* 0x004fca0000000100 */
[----:B------:R-:W-:Y:S01]  /*0160*/  STG.E.64 desc[UR4][R4.64], R2 ;  /* 0x0000000204007986 */ /* 0x000fe2000c101b04 */
[----:B------:R-:W-:Y:S05]  /*0170*/  EXIT ;  /* 0x000000000000794d */ /* 0x000fea0003800000 */
.L_x_6:
        /* <DEDUP_REMOVED lines=16> */
.L_x_67:


//--------------------- .text._Z5bCholP6float2ii  --------------------------
	.section	.text._Z5bCholP6float2ii,"ax",@progbits
	.align	128
        .global         _Z5bCholP6float2ii
        .type           _Z5bCholP6float2ii,@function
        .size           _Z5bCholP6float2ii,(.L_x_62 - _Z5bCholP6float2ii)
        .other          _Z5bCholP6float2ii,@"STO_CUDA_ENTRY STV_DEFAULT"
_Z5bCholP6float2ii:
.text._Z5bCholP6float2ii:
[----:B------:R-:W0:Y:S08]  /*0000*/  LDC R1, c[0x0][0x37c] ;  /* 0x0000df00ff017b82 */ /* 0x000e300000000800 */
[----:B------:R-:W1:Y:S01]  /*0010*/  LDC.64 R2, c[0x0][0x388] ;  /* 0x0000e200ff027b82 */ /* 0x000e620000000a00 */
[----:B------:R-:W2:Y:S01]  /*0020*/  LDCU.64 UR6, c[0x0][0x358] ;  /* 0x00006b00ff0677ac */ /* 0x000ea20008000a00 */
[----:B0-----:R-:W-:-:S06]  /*0030*/  VIADD R1, R1, 0xffffffe0 ;  /* 0xffffffe001017836 */ /* 0x001fcc0000000000 */
[----:B------:R-:W0:Y:S01]  /*0040*/  LDC.64 R6, c[0x0][0x380] ;  /* 0x0000e000ff067b82 */ /* 0x000e220000000a00 */
[----:B-1----:R-:W-:-:S04]  /*0050*/  IMAD R3, R2, R3, R2 ;  /* 0x0000000302037224 */ /* 0x002fc800078e0202 */
[----:B0-----:R-:W-:-:S05]  /*0060*/  IMAD.WIDE R6, R3, 0x8, R6 ;  /* 0x0000000803067825 */ /* 0x001fca00078e0206 */
[----:B--2---:R-:W2:Y:S02]  /*0070*/  LDG.E.64 R8, desc[UR6][R6.64] ;  /* 0x0000000606087981 */ /* 0x004ea4000c1e1b00 */
[----:B--2---:R-:W-:-:S04]  /*0080*/  FSETP.GT.AND P0, PT, |R8|, |R9|, PT ;  /* 0x400000090800720b */ /* 0x004fc80003f04200 */
[----:B------:R-:W-:Y:S02]  /*0090*/  FSEL R3, |R8|, |R9|, P0 ;  /* 0x4000000908037208 */ /* 0x000fe40000000200 */
[----:B------:R-:W-:Y:S02]  /*00a0*/  FSEL R0, |R9|, |R8|, P0 ;  /* 0x4000000809007208 */ /* 0x000fe40000000200 */
[----:B------:R-:W0:Y:S08]  /*00b0*/  MUFU.RCP R2, R3 ;  /* 0x0000000300027308 */ /* 0x000e300000001000 */
[----:B------:R-:W1:Y:S01]  /*00c0*/  FCHK P0, R0, R3 ;  /* 0x0000000300007302 */ /* 0x000e620000000000 */
[----:B0-----:R-:W-:-:S04]  /*00d0*/  FFMA R5, -R3, R2, 1 ;  /* 0x3f80000003057423 */ /* 0x001fc80000000102 */
[----:B------:R-:W-:-:S04]  /*00e0*/  FFMA R5, R2, R5, R2 ;  /* 0x0000000502057223 */ /* 0x000fc80000000002 */
[----:B------:R-:W-:-:S04]  /*00f0*/  FFMA R2, R0, R5, RZ ;  /* 0x0000000500027223 */ /* 0x000fc800000000ff */
[----:B------:R-:W-:-:S04]  /*0100*/  FFMA R4, -R3, R2, R0 ;  /* 0x0000000203047223 */ /* 0x000fc80000000100 */
[----:B------:R-:W-:Y:S01]  /*0110*/  FFMA R2, R5, R4, R2 ;  /* 0x0000000405027223 */ /* 0x000fe20000000002 */
[----:B-1----:R-:W-:Y:S06]  /*0120*/  @!P0 BRA `(.L_x_7) ;  /* 0x00000000000c8947 */ /* 0x002fec0003800000 */
[----:B------:R-:W-:Y:S01]  /*0130*/  IMAD.MOV.U32 R2, RZ, RZ, R0 ;  /* 0x000000ffff027224 */ /* 0x000fe200078e0000 */
[----:B------:R-:W-:-:S07]  /*0140*/  MOV R4, 0x160 ;  /* 0x0000016000047802 */ /* 0x000fce0000000f00 */
[----:B------:R-:W-:Y:S05]  /*0150*/  CALL.REL.NOINC `($__internal_1_$__cuda_sm3x_div_rn_noftz_f32_slowpath) ;  /* 0x0000001000107944 */ /* 0x000fea0003c00000 */
.L_x_7:
[----:B------:R-:W-:-:S04]  /*0160*/  FFMA R5, R2, R2, 1 ;  /* 0x3f80000002057423 */ /* 0x000fc80000000002 */
[----:B------:R-:W-:Y:S01]  /*0170*/  VIADD R2, R5, 0xf3000000 ;  /* 0xf300000005027836 */ /* 0x000fe20000000000 */
[----:B------:R0:W1:Y:S04]  /*0180*/  MUFU.RSQ R4, R5 ;  /* 0x0000000500047308 */ /* 0x0000680000001400 */
[----:B------:R-:W-:-:S13]  /*0190*/  ISETP.GT.U32.AND P0, PT, R2, 0x727fffff, PT ;  /* 0x727fffff0200780c */ /* 0x000fda0003f04070 */
[----:B01----:R-:W-:Y:S05]  /*01a0*/  @!P0 BRA `(.L_x_8) ;  /* 0x0000000000108947 */ /* 0x003fea0003800000 */
[----:B------:R-:W-:Y:S01]  /*01b0*/  IMAD.MOV.U32 R2, RZ, RZ, R5 ;  /* 0x000000ffff027224 */ /* 0x000fe200078e0005 */
[----:B------:R-:W-:-:S07]  /*01c0*/  MOV R10, 0x1e0 ;  /* 0x000001e0000a7802 */ /* 0x000fce0000000f00 */
[----:B------:R-:W-:Y:S05]  /*01d0*/  CALL.REL.NOINC `($__internal_0_$__cuda_sm20_sqrt_rn_f32_slowpath) ;  /* 0x0000000c00907944 */ /* 0x000fea0003c00000 */
[----:B------:R-:W-:Y:S05]  /*01e0*/  BRA `(.L_x_9) ;  /* 0x0000000000107947 */ /* 0x000fea0003800000 */
.L_x_8:
[----:B------:R-:W-:Y:S01]  /*01f0*/  FMUL.FTZ R2, R5, R4 ;  /* 0x0000000405027220 */ /* 0x000fe20000410000 */
[----:B------:R-:W-:-:S03]  /*0200*/  FMUL.FTZ R4, R4, 0.5 ;  /* 0x3f00000004047820 */ /* 0x000fc60000410000 */
[----:B------:R-:W-:-:S04]  /*0210*/  FFMA R5, -R2, R2, R5 ;  /* 0x0000000202057223 */ /* 0x000fc80000000105 */
[----:B------:R-:W-:-:S07]  /*0220*/  FFMA R2, R5, R4, R2 ;  /* 0x0000000405027223 */ /* 0x000fce0000000002 */
.L_x_9:
[----:B------:R-:W-:Y:S01]  /*0230*/  FSETP.GT.AND P2, PT, |R9|, |R8|, PT ;  /* 0x400000080900720b */ /* 0x000fe20003f44200 */
[C---:B------:R-:W-:Y:S01]  /*0240*/  FMUL R5, R3.reuse, R2 ;  /* 0x0000000203057220 */ /* 0x040fe20000400000 */
[----:B------:R-:W-:Y:S02]  /*0250*/  FSETP.NEU.AND P3, PT, R3, RZ, PT ;  /* 0x000000ff0300720b */ /* 0x000fe40003f6d000 */
[----:B------:R-:W-:Y:S02]  /*0260*/  FSEL R11, |R9|, |R8|, P2 ;  /* 0x40000008090b7208 */ /* 0x000fe40001000200 */
[C---:B------:R-:W-:Y:S02]  /*0270*/  FSEL R2, |R8|.reuse, |R9|, P2 ;  /* 0x4000000908027208 */ /* 0x040fe40001000200 */
[----:B------:R-:W0:Y:S01]  /*0280*/  MUFU.RCP R4, R11 ;  /* 0x0000000b00047308 */ /* 0x000e220000001000 */
[----:B------:R-:W-:Y:S01]  /*0290*/  FMNMX R3, R3, R0, !PT ;  /* 0x0000000003037209 */ /* 0x000fe20007800000 */
[----:B------:R-:W-:-:S03]  /*02a0*/  FADD R0, |R8|, |R9| ;  /* 0x4000000908007221 */ /* 0x000fc60000000200 */
[----:B------:R-:W-:Y:S02]  /*02b0*/  FSETP.GT.AND P0, PT, R3, 3.40282346638528859812e+38, PT ;  /* 0x7f7fffff0300780b */ /* 0x000fe40003f04000 */
[C---:B------:R-:W-:Y:S01]  /*02c0*/  FSEL R5, R0.reuse, R5, !P3 ;  /* 0x0000000500057208 */ /* 0x040fe20005800000 */
[----:B------:R-:W1:Y:S03]  /*02d0*/  FCHK P1, R2, R11 ;  /* 0x0000000b02007302 */ /* 0x000e660000020000 */
[----:B------:R-:W-:Y:S01]  /*02e0*/  FSEL R5, R0, R5, P0 ;  /* 0x0000000500057208 */ /* 0x000fe20000000000 */
        /* <DEDUP_REMOVED lines=9> */
[----:B------:R-:W-:-:S07]  /*0380*/  IMAD.MOV.U32 R3, RZ, RZ, R2 ;  /* 0x000000ffff037224 */ /* 0x000fce00078e0002 */
.L_x_10:
[----:B------:R-:W-:Y:S02]  /*0390*/  HFMA2 R13, -RZ, RZ, 0.89990234375, 10328 ;  /* 0x3b33710bff0d7431 */ /* 0x000fe400000001ff */
[----:B------:R-:W-:Y:S01]  /*03a0*/  FMUL R2, R3, R3 ;  /* 0x0000000303027220 */ /* 0x000fe20000400000 */
[C---:B------:R-:W-:Y:S02]  /*03b0*/  ISETP.GE.AND P0, PT, R8.reuse, RZ, PT ;  /* 0x000000ff0800720c */ /* 0x040fe40003f06270 */
[----:B------:R-:W-:Y:S02]  /*03c0*/  FSETP.NEU.AND P3, PT, |R8|, |R9|, PT ;  /* 0x400000090800720b */ /* 0x000fe40003f6d200 */
[----:B------:R-:W-:Y:S01]  /*03d0*/  FSETP.NEU.AND P1, PT, R11, RZ, PT ;  /* 0x000000ff0b00720b */ /* 0x000fe20003f2d000 */
[----:B------:R-:W-:-:S04]  /*03e0*/  FFMA R13, R2, R13, -0.015681877732276916504 ;  /* 0xbc807748020d7423 */ /* 0x000fc8000000000d */
[----:B------:R-:W-:-:S04]  /*03f0*/  FFMA R13, R2, R13, 0.042200751602649688721 ;  /* 0x3d2cdab2020d7423 */ /* 0x000fc8000000000d */
[----:B------:R-:W-:-:S04]  /*0400*/  FFMA R13, R2, R13, -0.074792981147766113281 ;  /* 0xbd992d10020d7423 */ /* 0x000fc8000000000d */
[----:B------:R-:W-:-:S04]  /*0410*/  FFMA R13, R2, R13, 0.10640415549278259277 ;  /* 0x3dd9ea6c020d7423 */ /* 0x000fc8000000000d */
[----:B------:R-:W-:-:S04]  /*0420*/  FFMA R13, R2, R13, -0.14207722246646881104 ;  /* 0xbe117cb1020d7423 */ /* 0x000fc8000000000d */
[----:B------:R-:W-:-:S04]  /*0430*/  FFMA R13, R2, R13, 0.19993925094604492188 ;  /* 0x3e4cbce0020d7423 */ /* 0x000fc8000000000d */
[----:B------:R-:W-:-:S04]  /*0440*/  FFMA R13, R2, R13, -0.33333197236061096191 ;  /* 0xbeaaaa7d020d7423 */ /* 0x000fc8000000000d */
[----:B------:R-:W-:Y:S01]  /*0450*/  FMUL R2, R2, R13 ;  /* 0x0000000d02027220 */ /* 0x000fe20000400000 */
[----:B------:R-:W-:-:S03]  /*0460*/  IMAD.MOV.U32 R13, RZ, RZ, 0x3f6ee581 ;  /* 0x3f6ee581ff0d7424 */ /* 0x000fc600078e00ff */
[----:B------:R-:W-:Y:S02]  /*0470*/  FFMA R2, R2, R3, R3 ;  /* 0x0000000302027223 */ /* 0x000fe40000000003 */
[C---:B------:R-:W-:Y:S02]  /*0480*/  FSEL R4, R13.reuse, 1.8663789033889770508, P2 ;  /* 0x3feee5810d047808 */ /* 0x040fe40001000000 */
[----:B------:R-:W-:-:S05]  /*0490*/  FFMA R3, R13, 1.6832555532455444336, -R2 ;  /* 0x3fd774eb0d037823 */ /* 0x000fca0000000802 */
[-C--:B------:R-:W-:Y:S02]  /*04a0*/  FSEL R8, R3, R2.reuse, P2 ;  /* 0x0000000203087208 */ /* 0x080fe40001000000 */
[----:B------:R-:W-:Y:S01]  /*04b0*/  FSEL R3, R2, -R2, P2 ;  /* 0x8000000202037208 */ /* 0x000fe20001000000 */
[----:B------:R-:W-:-:S04]  /*04c0*/  IMAD.MOV.U32 R2, RZ, RZ, 0x4016cbe4 ;  /* 0x4016cbe4ff027424 */ /* 0x000fc800078e00ff */
[----:B------:R-:W-:Y:S01]  /*04d0*/  @!P0 FFMA R8, R4, 1.6832555532455444336, R3 ;  /* 0x3fd774eb04088823 */ /* 0x000fe20000000003 */
[----:B------:R-:W-:Y:S02]  /*04e0*/  @!P3 FSEL R8, R2, 0.78539818525314331055, !P0 ;  /* 0x3f490fdb0208b808 */ /* 0x000fe40004000000 */
[----:B------:R-:W-:Y:S02]  /*04f0*/  @!P1 FSEL R8, RZ, 3.1415927410125732422, P0 ;  /* 0x40490fdbff089808 */ /* 0x000fe40000000000 */
[----:B------:R-:W-:Y:S02]  /*0500*/  FSETP.NAN.AND P0, PT, R0, R0, PT ;  /* 0x000000000000720b */ /* 0x000fe40003f08000 */
[----:B------:R-:W-:-:S04]  /*0510*/  LOP3.LUT R9, R8, 0x80000000, R9, 0xb8, !PT ;  /* 0x8000000008097812 */ /* 0x000fc800078eb809 */
[----:B------:R-:W-:-:S05]  /*0520*/  FSEL R9, R0, R9, P0 ;  /* 0x0000000900097208 */ /* 0x000fca0000000000 */
[----:B------:R-:W-:-:S04]  /*0530*/  FMUL R9, R9, 0.5 ;  /* 0x3f00000009097820 */ /* 0x000fc80000400000 */
[C---:B------:R-:W-:Y:S01]  /*0540*/  FMUL R0, R9.reuse, 0.63661974668502807617 ;  /* 0x3f22f98309007820 */ /* 0x040fe20000400000 */
[----:B------:R-:W-:-:S05]  /*0550*/  FSETP.GE.AND P0, PT, |R9|, 105615, PT ;  /* 0x47ce47800900780b */ /* 0x000fca0003f06200 */
[----:B------:R-:W0:Y:S02]  /*0560*/  F2I.NTZ R0, R0 ;  /* 0x0000000000007305 */ /* 0x000e240000203100 */
[----:B0-----:R-:W-:Y:S01]  /*0570*/  I2FP.F32.S32 R12, R0 ;  /* 0x00000000000c7245 */ /* 0x001fe20000201400 */
[----:B------:R-:W-:-:S04]  /*0580*/  IMAD.MOV.U32 R13, RZ, RZ, R0 ;  /* 0x000000ffff0d7224 */ /* 0x000fc800078e0000 */
[----:B------:R-:W-:-:S04]  /*0590*/  FFMA R3, R12, -1.5707962512969970703, R9 ;  /* 0xbfc90fda0c037823 */ /* 0x000fc80000000009 */
[----:B------:R-:W-:-:S04]  /*05a0*/  FFMA R3, R12, -7.5497894158615963534e-08, R3 ;  /* 0xb3a221680c037823 */ /* 0x000fc80000000003 */
[----:B------:R-:W-:-:S04]  /*05b0*/  FFMA R12, R12, -5.3903029534742383927e-15, R3 ;  /* 0xa7c234c50c0c7823 */ /* 0x000fc80000000003 */
[----:B------:R-:W-:Y:S01]  /*05c0*/  IMAD.MOV.U32 R2, RZ, RZ, R12 ;  /* 0x000000ffff027224 */ /* 0x000fe200078e000c */
[----:B------:R-:W-:Y:S06]  /*05d0*/  @!P0 BRA `(.L_x_11) ;  /* 0x0000000000dc8947 */ /* 0x000fec0003800000 */
[----:B------:R-:W-:-:S13]  /*05e0*/  FSETP.NEU.AND P0, PT, |R9|, +INF , PT ;  /* 0x7f8000000900780b */ /* 0x000fda0003f0d200 */
[----:B------:R-:W-:Y:S01]  /*05f0*/  @!P0 FMUL R2, RZ, R9 ;  /* 0x00000009ff028220 */ /* 0x000fe20000400000 */
[----:B------:R-:W-:Y:S01]  /*0600*/  @!P0 IMAD.MOV.U32 R0, RZ, RZ, RZ ;  /* 0x000000ffff008224 */ /* 0x000fe200078e00ff */
[----:B------:R-:W-:Y:S06]  /*0610*/  @!P0 BRA `(.L_x_11) ;  /* 0x0000000000cc8947 */ /* 0x000fec0003800000 */
[----:B------:R-:W-:Y:S01]  /*0620*/  SHF.L.U32 R2, R9, 0x8, RZ ;  /* 0x0000000809027819 */ /* 0x000fe200000006ff */
[----:B------:R-:W-:Y:S01]  /*0630*/  IMAD.MOV.U32 R8, RZ, RZ, RZ ;  /* 0x000000ffff087224 */ /* 0x000fe200078e00ff */
[----:B------:R-:W0:Y:S01]  /*0640*/  LDCU.64 UR8, c[0x4][0x18] ;  /* 0x01000300ff0877ac */ /* 0x000e220008000a00 */
[----:B------:R-:W-:Y:S01]  /*0650*/  IMAD.MOV.U32 R17, RZ, RZ, RZ ;  /* 0x000000ffff117224 */ /* 0x000fe200078e00ff */
[----:B------:R-:W-:Y:S01]  /*0660*/  LOP3.LUT R19, R2, 0x80000000, RZ, 0xfc, !PT ;  /* 0x8000000002137812 */ /* 0x000fe200078efcff */
[----:B------:R-:W-:Y:S01]  /*0670*/  IMAD.MOV.U32 R0, RZ, RZ, R1 ;  /* 0x000000ffff007224 */ /* 0x000fe200078e0001 */
[----:B------:R-:W-:-:S06]  /*0680*/  UMOV UR4, URZ ;  /* 0x000000ff00047c82 */ /* 0x000fcc0008000000 */
.L_x_12:
[----:B0-----:R-:W-:Y:S02]  /*0690*/  IMAD.U32 R10, RZ, RZ, UR8 ;  /* 0x00000008ff0a7e24 */ /* 0x001fe4000f8e00ff */
[----:B------:R-:W-:-:S05]  /*06a0*/  IMAD.U32 R11, RZ, RZ, UR9 ;  /* 0x00000009ff0b7e24 */ /* 0x000fca000f8e00ff */
[----:B------:R-:W2:Y:S01]  /*06b0*/  LDG.E.CONSTANT R2, desc[UR6][R10.64] ;  /* 0x000000060a027981 */ /* 0x000ea2000c1e9900 */
[----:B------:R-:W-:Y:S02]  /*06c0*/  UIADD3 UR8, UP0, UPT, UR8, 0x4, URZ ;  /* 0x0000000408087890 */ /* 0x000fe4000ff1e0ff */
[----:B------:R-:W-:Y:S02]  /*06d0*/  UIADD3 UR4, UPT, UPT, UR4, 0x1, URZ ;  /* 0x0000000104047890 */ /* 0x000fe4000fffe0ff */
[----:B------:R-:W-:Y:S02]  /*06e0*/  UIADD3.X UR9, UPT, UPT, URZ, UR9, URZ, UP0, !UPT ;  /* 0x00000009ff097290 */ /* 0x000fe400087fe4ff */
[----:B------:R-:W-:Y:S01]  /*06f0*/  UISETP.NE.AND UP0, UPT, UR4, 0x6, UPT ;  /* 0x000000060400788c */ /* 0x000fe2000bf05270 */
[----:B--2---:R-:W-:-:S03]  /*0700*/  IMAD.WIDE.U32 R2, R2, R19, RZ ;  /* 0x0000001302027225 */ /* 0x004fc600078e00ff */
[----:B------:R-:W-:-:S04]  /*0710*/  IADD3 R15, P0, PT, R2, R8, RZ ;  /* 0x00000008020f7210 */ /* 0x000fc80007f1e0ff */
[----:B------:R-:W-:Y:S01]  /*0720*/  IADD3.X R8, PT, PT, R3, R17, RZ, P0, !PT ;  /* 0x0000001103087210 */ /* 0x000fe200007fe4ff */
[----:B------:R0:W-:Y:S02]  /*0730*/  STL [R0], R15 ;  /* 0x0000000f00007387 */ /* 0x0001e40000100800 */
[----:B0-----:R-:W-:Y:S01]  /*0740*/  VIADD R0, R0, 0x4 ;  /* 0x0000000400007836 */ /* 0x001fe20000000000 */
[----:B------:R-:W-:Y:S06]  /*0750*/  BRA.U UP0, `(.L_x_12) ;  /* 0xfffffffd00cc7547 */ /* 0x000fec000b83ffff */
[----:B------:R-:W-:Y:S01]  /*0760*/  SHF.R.U32.HI R4, RZ, 0x17, R9 ;  /* 0x00000017ff047819 */ /* 0x000fe20000011609 */
[----:B------:R0:W-:Y:S03]  /*0770*/  STL [R1+0x18], R8 ;  /* 0x0000180801007387 */ /* 0x0001e60000100800 */
[C---:B------:R-:W-:Y:S02]  /*0780*/  LOP3.LUT R0, R4.reuse, 0xe0, RZ, 0xc0, !PT ;  /* 0x000000e004007812 */ /* 0x040fe400078ec0ff */
[----:B------:R-:W-:-:S03]  /*0790*/  LOP3.LUT P0, RZ, R4, 0x1f, RZ, 0xc0, !PT ;  /* 0x0000001f04ff7812 */ /* 0x000fc6000780c0ff */
[----:B------:R-:W-:-:S05]  /*07a0*/  VIADD R0, R0, 0xffffff80 ;  /* 0xffffff8000007836 */ /* 0x000fca0000000000 */
[----:B------:R-:W-:-:S05]  /*07b0*/  SHF.R.U32.HI R0, RZ, 0x5, R0 ;  /* 0x00000005ff007819 */ /* 0x000fca0000011600 */
[----:B------:R-:W-:-:S05]  /*07c0*/  IMAD R14, R0, -0x4, R1 ;  /* 0xfffffffc000e7824 */ /* 0x000fca00078e0201 */
[----:B------:R-:W2:Y:S04]  /*07d0*/  LDL R0, [R14+0x18] ;  /* 0x000018000e007983 */ /* 0x000ea80000100800 */
[----:B------:R-:W2:Y:S04]  /*07e0*/  LDL R3, [R14+0x14] ;  /* 0x000014000e037983 */ /* 0x000ea80000100800 */
[----:B------:R-:W3:Y:S01]  /*07f0*/  @P0 LDL R2, [R14+0x10] ;  /* 0x000010000e020983 */ /* 0x000ee20000100800 */
[----:B------:R-:W-:Y:S01]  /*0800*/  LOP3.LUT R4, R4, 0x1f, RZ, 0xc0, !PT ;  /* 0x0000001f04047812 */ /* 0x000fe200078ec0ff */
[----:B------:R-:W-:Y:S01]  /*0810*/  UMOV UR4, 0x54442d19 ;  /* 0x54442d1900047882 */ /* 0x000fe20000000000 */
[----:B------:R-:W-:-:S02]  /*0820*/  UMOV UR5, 0x3bf921fb ;  /* 0x3bf921fb00057882 */ /* 0x000fc40000000000 */
[-C--:B--2---:R-:W-:Y:S02]  /*0830*/  @P0 SHF.L.W.U32.HI R0, R3, R4.reuse, R0 ;  /* 0x0000000403000219 */ /* 0x084fe40000010e00 */
[----:B---3--:R-:W-:Y:S02]  /*0840*/  @P0 SHF.L.W.U32.HI R3, R2, R4, R3 ;  /* 0x0000000402030219 */ /* 0x008fe40000010e03 */
[----:B------:R-:W-:Y:S02]  /*0850*/  ISETP.GE.AND P0, PT, R9, RZ, PT ;  /* 0x000000ff0900720c */ /* 0x000fe40003f06270 */
[C---:B------:R-:W-:Y:S01]  /*0860*/  SHF.L.W.U32.HI R2, R3.reuse, 0x2, R0 ;  /* 0x0000000203027819 */ /* 0x040fe20000010e00 */
[----:B------:R-:W-:-:S03]  /*0870*/  IMAD.SHL.U32 R3, R3, 0x4, RZ ;  /* 0x0000000403037824 */ /* 0x000fc600078e00ff */
[----:B------:R-:W-:-:S04]  /*0880*/  SHF.R.S32.HI R4, RZ, 0x1f, R2 ;  /* 0x0000001fff047819 */ /* 0x000fc80000011402 */
[C---:B------:R-:W-:Y:S02]  /*0890*/  LOP3.LUT R10, R4.reuse, R3, RZ, 0x3c, !PT ;  /* 0x00000003040a7212 */ /* 0x040fe400078e3cff */
[----:B------:R-:W-:Y:S02]  /*08a0*/  LOP3.LUT R11, R4, R2, RZ, 0x3c, !PT ;  /* 0x00000002040b7212 */ /* 0x000fe400078e3cff */
[----:B------:R-:W-:Y:S02]  /*08b0*/  SHF.R.U32.HI R3, RZ, 0x1e, R0 ;  /* 0x0000001eff037819 */ /* 0x000fe40000011600 */
[C---:B------:R-:W-:Y:S02]  /*08c0*/  LOP3.LUT R4, R2.reuse, R9, RZ, 0x3c, !PT ;  /* 0x0000000902047212 */ /* 0x040fe400078e3cff */
[----:B------:R-:W1:Y:S01]  /*08d0*/  I2F.F64.S64 R10, R10 ;  /* 0x0000000a000a7312 */ /* 0x000e620000301c00 */
[----:B------:R-:W-:Y:S02]  /*08e0*/  LEA.HI R0, R2, R3, RZ, 0x1 ;  /* 0x0000000302007211 */ /* 0x000fe400078f08ff */
[----:B------:R-:W-:-:S03]  /*08f0*/  ISETP.GE.AND P1, PT, R4, RZ, PT ;  /* 0x000000ff0400720c */ /* 0x000fc60003f26270 */
[----:B------:R-:W-:-:S04]  /*0900*/  IMAD.MOV R2, RZ, RZ, -R0 ;  /* 0x000000ffff027224 */ /* 0x000fc800078e0a00 */
[----:B------:R-:W-:Y:S01]  /*0910*/  @!P0 IMAD.MOV.U32 R0, RZ, RZ, R2 ;  /* 0x000000ffff008224 */ /* 0x000fe200078e0002 */
[----:B-1----:R-:W-:-:S10]  /*0920*/  DMUL R14, R10, UR4 ;  /* 0x000000040a0e7c28 */ /* 0x002fd40008000000 */
[----:B------:R-:W1:Y:S02]  /*0930*/  F2F.F32.F64 R14, R14 ;  /* 0x0000000e000e7310 */ /* 0x000e640000301000 */
[----:B01----:R-:W-:-:S07]  /*0940*/  FSEL R2, -R14, R14, !P1 ;  /* 0x0000000e0e027208 */ /* 0x003fce0004800100 */
.L_x_11:
[----:B------:R-:W-:Y:S01]  /*0950*/  MOV R4, 0x37cbac00 ;  /* 0x37cbac0000047802 */ /* 0x000fe20000000f00 */
[----:B------:R-:W-:Y:S01]  /*0960*/  FMUL R3, R2, R2 ;  /* 0x0000000202037220 */ /* 0x000fe20000400000 */
[C---:B------:R-:W-:Y:S01]  /*0970*/  LOP3.LUT R8, R0.reuse, 0x1, RZ, 0xc0, !PT ;  /* 0x0000000100087812 */ /* 0x040fe200078ec0ff */
[----:B------:R-:W-:Y:S02]  /*0980*/  VIADD R0, R0, 0x1 ;  /* 0x0000000100007836 */ /* 0x000fe40000000000 */
[----:B------:R-:W-:Y:S01]  /*0990*/  FFMA R4, R3, R4, -0.0013887860113754868507 ;  /* 0xbab607ed03047423 */ /* 0x000fe20000000004 */
[----:B------:R-:W-:Y:S01]  /*09a0*/  ISETP.NE.U32.AND P0, PT, R8, 0x1, PT ;  /* 0x000000010800780c */ /* 0x000fe20003f05070 */
[----:B------:R-:W-:Y:S01]  /*09b0*/  IMAD.MOV.U32 R8, RZ, RZ, 0x3c0885e4 ;  /* 0x3c0885e4ff087424 */ /* 0x000fe200078e00ff */
[----:B------:R-:W-:Y:S01]  /*09c0*/  LOP3.LUT P1, RZ, R0, 0x2, RZ, 0xc0, !PT ;  /* 0x0000000200ff7812 */ /* 0x000fe2000782c0ff */
[----:B------:R-:W-:Y:S01]  /*09d0*/  IMAD.MOV.U32 R15, RZ, RZ, 0x3e2aaaa8 ;  /* 0x3e2aaaa8ff0f7424 */ /* 0x000fe200078e00ff */
[----:B------:R-:W-:-:S02]  /*09e0*/  FSEL R4, R4, -0.00019574658654164522886, P0 ;  /* 0xb94d415304047808 */ /* 0x000fc40000000000 */
[----:B------:R-:W-:Y:S02]  /*09f0*/  FSEL R8, R8, 0.041666727513074874878, !P0 ;  /* 0x3d2aaabb08087808 */ /* 0x000fe40004000000 */
[----:B------:R-:W-:Y:S02]  /*0a00*/  FSEL R0, R2, 1, !P0 ;  /* 0x3f80000002007808 */ /* 0x000fe40004000000 */
[----:B------:R-:W-:Y:S01]  /*0a10*/  FSEL R15, -R15, -0.4999999701976776123, !P0 ;  /* 0xbeffffff0f0f7808 */ /* 0x000fe20004000100 */
[----:B------:R-:W-:Y:S01]  /*0a20*/  FFMA R4, R3, R4, R8 ;  /* 0x0000000403047223 */ /* 0x000fe20000000008 */
[----:B------:R-:W-:Y:S01]  /*0a30*/  FSETP.GE.AND P0, PT, |R9|, 105615, PT ;  /* 0x47ce47800900780b */ /* 0x000fe20003f06200 */
[C---:B------:R-:W-:Y:S02]  /*0a40*/  FFMA R11, R3.reuse, R0, RZ ;  /* 0x00000000030b7223 */ /* 0x040fe400000000ff */
[----:B------:R-:W-:-:S04]  /*0a50*/  FFMA R4, R3, R4, R15 ;  /* 0x0000000403047223 */ /* 0x000fc8000000000f */
[----:B------:R-:W-:-:S04]  /*0a60*/  FFMA R14, R11, R4, R0 ;  /* 0x000000040b0e7223 */ /* 0x000fc80000000000 */
[----:B------:R-:W-:Y:S02]  /*0a70*/  @P1 FADD R14, RZ, -R14 ;  /* 0x8000000eff0e1221 */ /* 0x000fe40000000000 */
[----:B------:R-:W-:Y:S05]  /*0a80*/  @!P0 BRA `(.L_x_13) ;  /* 0x0000000000dc8947 */ /* 0x000fea0003800000 */
[----:B------:R-:W-:-:S13]  /*0a90*/  FSETP.NEU.AND P0, PT, |R9|, +INF , PT ;  /* 0x7f8000000900780b */ /* 0x000fda0003f0d200 */
[----:B------:R-:W-:Y:S01]  /*0aa0*/  @!P0 FMUL R12, RZ, R9 ;  /* 0x00000009ff0c8220 */ /* 0x000fe20000400000 */
[----:B------:R-:W-:Y:S01]  /*0ab0*/  @!P0 IMAD.MOV.U32 R13, RZ, RZ, RZ ;  /* 0x000000ffff0d8224 */ /* 0x000fe200078e00ff */
[----:B------:R-:W-:Y:S06]  /*0ac0*/  @!P0 BRA `(.L_x_13) ;  /* 0x0000000000cc8947 */ /* 0x000fec0003800000 */
[----:B------:R-:W-:Y:S01]  /*0ad0*/  IMAD.SHL.U32 R2, R9, 0x100, RZ ;  /* 0x0000010009027824 */ /* 0x000fe200078e00ff */
[----:B------:R-:W-:Y:S01]  /*0ae0*/  MOV R8, RZ ;  /* 0x000000ff00087202 */ /* 0x000fe20000000f00 */
[----:B------:R-:W-:Y:S01]  /*0af0*/  IMAD.MOV.U32 R15, RZ, RZ, RZ ;  /* 0x000000ffff0f7224 */ /* 0x000fe200078e00ff */
[----:B------:R-:W0:Y:S01]  /*0b00*/  LDCU.64 UR8, c[0x4][0x18] ;  /* 0x01000300ff0877ac */ /* 0x000e220008000a00 */
[----:B------:R-:W-:Y:S01]  /*0b10*/  IMAD.MOV.U32 R0, RZ, RZ, R1 ;  /* 0x000000ffff007224 */ /* 0x000fe200078e0001 */
[----:B------:R-:W-:Y:S01]  /*0b20*/  LOP3.LUT R17, R2, 0x80000000, RZ, 0xfc, !PT ;  /* 0x8000000002117812 */ /* 0x000fe200078efcff */
[----:B------:R-:W-:-:S06]  /*0b30*/  UMOV UR4, URZ ;  /* 0x000000ff00047c82 */ /* 0x000fcc0008000000 */
.L_x_14:
        /* <DEDUP_REMOVED lines=8> */
[----:B------:R-:W-:-:S05]  /*0bc0*/  IADD3 R13, P0, PT, R2, R8, RZ ;  /* 0x00000008020d7210 */ /* 0x000fca0007f1e0ff */
[----:B------:R0:W-:Y:S01]  /*0bd0*/  STL [R0], R13 ;  /* 0x0000000d00007387 */ /* 0x0001e20000100800 */
[----:B------:R-:W-:Y:S01]  /*0be0*/  IMAD.X R8, R3, 0x1, R15, P0 ;  /* 0x0000000103087824 */ /* 0x000fe200000e060f */
[----:B0-----:R-:W-:Y:S01]  /*0bf0*/  IADD3 R0, PT, PT, R0, 0x4, RZ ;  /* 0x0000000400007810 */ /* 0x001fe20007ffe0ff */
        /* <DEDUP_REMOVED lines=13> */
[----:B------:R-:W-:Y:S01]  /*0cd0*/  UMOV UR5, 0x3bf921fb ;  /* 0x3bf921fb00057882 */ /* 0x000fe20000000000 */
[----:B------:R-:W-:-:S02]  /*0ce0*/  ISETP.GE.AND P1, PT, R9, RZ, PT ;  /* 0x000000ff0900720c */ /* 0x000fc40003f26270 */
[-C--:B--2---:R-:W-:Y:S02]  /*0cf0*/  @P0 SHF.L.W.U32.HI R0, R3, R4.reuse, R0 ;  /* 0x0000000403000219 */ /* 0x084fe40000010e00 */
[----:B---3--:R-:W-:Y:S02]  /*0d00*/  @P0 SHF.L.W.U32.HI R3, R2, R4, R3 ;  /* 0x0000000402030219 */ /* 0x008fe40000010e03 */
[--C-:B------:R-:W-:Y:S02]  /*0d10*/  SHF.R.U32.HI R13, RZ, 0x1e, R0.reuse ;  /* 0x0000001eff0d7819 */ /* 0x100fe40000011600 */
[C---:B------:R-:W-:Y:S01]  /*0d20*/  SHF.L.W.U32.HI R2, R3.reuse, 0x2, R0 ;  /* 0x0000000203027819 */ /* 0x040fe20000010e00 */
[----:B------:R-:W-:-:S03]  /*0d30*/  IMAD.SHL.U32 R3, R3, 0x4, RZ ;  /* 0x0000000403037824 */ /* 0x000fc600078e00ff */
[----:B------:R-:W-:Y:S02]  /*0d40*/  SHF.R.S32.HI R4, RZ, 0x1f, R2 ;  /* 0x0000001fff047819 */ /* 0x000fe40000011402 */
[----:B------:R-:W-:Y:S02]  /*0d50*/  LEA.HI R13, R2, R13, RZ, 0x1 ;  /* 0x0000000d020d7211 */ /* 0x000fe400078f08ff */
[C---:B------:R-:W-:Y:S02]  /*0d60*/  LOP3.LUT R10, R4.reuse, R3, RZ, 0x3c, !PT ;  /* 0x00000003040a7212 */ /* 0x040fe400078e3cff */
[----:B------:R-:W-:Y:S01]  /*0d70*/  LOP3.LUT R11, R4, R2, RZ, 0x3c, !PT ;  /* 0x00000002040b7212 */ /* 0x000fe200078e3cff */
[----:B------:R-:W-:Y:S01]  /*0d80*/  IMAD.MOV R0, RZ, RZ, -R13 ;  /* 0x000000ffff007224 */ /* 0x000fe200078e0a0d */
[----:B------:R-:W-:-:S03]  /*0d90*/  LOP3.LUT R9, R2, R9, RZ, 0x3c, !PT ;  /* 0x0000000902097212 */ /* 0x000fc600078e3cff */
[----:B------:R-:W-:Y:S01]  /*0da0*/  @!P1 IMAD.MOV.U32 R13, RZ, RZ, R0 ;  /* 0x000000ffff0d9224 */ /* 0x000fe200078e0000 */
[----:B------:R-:W1:Y:S01]  /*0db0*/  I2F.F64.S64 R10, R10 ;  /* 0x0000000a000a7312 */ /* 0x000e620000301c00 */
[----:B------:R-:W-:Y:S01]  /*0dc0*/  ISETP.GE.AND P0, PT, R9, RZ, PT ;  /* 0x000000ff0900720c */ /* 0x000fe20003f06270 */
[----:B-1----:R-:W-:-:S10]  /*0dd0*/  DMUL R16, R10, UR4 ;  /* 0x000000040a107c28 */ /* 0x002fd40008000000 */
[----:B------:R-:W1:Y:S02]  /*0de0*/  F2F.F32.F64 R16, R16 ;  /* 0x0000001000107310 */ /* 0x000e640000301000 */
[----:B01----:R-:W-:-:S07]  /*0df0*/  FSEL R12, -R16, R16, !P0 ;  /* 0x00000010100c7208 */ /* 0x003fce0004000100 */
.L_x_13:
[----:B------:R-:W-:Y:S01]  /*0e00*/  VIADD R0, R5, 0xf3000000 ;  /* 0xf300000005007836 */ /* 0x000fe20000000000 */
[----:B------:R0:W1:Y:S04]  /*0e10*/  MUFU.RSQ R2, R5 ;  /* 0x0000000500027308 */ /* 0x0000680000001400 */
[----:B------:R-:W-:-:S13]  /*0e20*/  ISETP.GT.U32.AND P0, PT, R0, 0x727fffff, PT ;  /* 0x727fffff0000780c */ /* 0x000fda0003f04070 */
[----:B01----:R-:W-:Y:S05]  /*0e30*/  @!P0 BRA `(.L_x_15) ;  /* 0x0000000000148947 */ /* 0x003fea0003800000 */
[----:B------:R-:W-:Y:S02]  /*0e40*/  MOV R2, R5 ;  /* 0x0000000500027202 */ /* 0x000fe40000000f00 */
[----:B------:R-:W-:-:S07]  /*0e50*/  MOV R10, 0xe70 ;  /* 0x00000e70000a7802 */ /* 0x000fce0000000f00 */
[----:B------:R-:W-:Y:S05]  /*0e60*/  CALL.REL.NOINC `($__internal_0_$__cuda_sm20_sqrt_rn_f32_slowpath) ;  /* 0x00000000006c7944 */ /* 0x000fea0003c00000 */
[----:B------:R-:W-:Y:S01]  /*0e70*/  IMAD.MOV.U32 R3, RZ, RZ, R2 ;  /* 0x000000ffff037224 */ /* 0x000fe200078e0002 */
[----:B------:R-:W-:Y:S06]  /*0e80*/  BRA `(.L_x_16) ;  /* 0x0000000000107947 */ /* 0x000fec0003800000 */
.L_x_15:
[----:B------:R-:W-:Y:S01]  /*0e90*/  FMUL.FTZ R0, R5, R2 ;  /* 0x0000000205007220 */ /* 0x000fe20000410000 */
[----:B------:R-:W-:-:S03]  /*0ea0*/  FMUL.FTZ R2, R2, 0.5 ;  /* 0x3f00000002027820 */ /* 0x000fc60000410000 */
[----:B------:R-:W-:-:S04]  /*0eb0*/  FFMA R3, -R0, R0, R5 ;  /* 0x0000000000037223 */ /* 0x000fc80000000105 */
[----:B------:R-:W-:-:S07]  /*0ec0*/  FFMA R3, R3, R2, R0 ;  /* 0x0000000203037223 */ /* 0x000fce0000000000 */
.L_x_16:
[----:B------:R-:W-:Y:S02]  /*0ed0*/  IMAD.MOV.U32 R0, RZ, RZ, 0x37cbac00 ;  /* 0x37cbac00ff007424 */ /* 0x000fe400078e00ff */
[----:B------:R-:W-:Y:S01]  /*0ee0*/  FMUL R5, R12, R12 ;  /* 0x0000000c0c057220 */ /* 0x000fe20000400000 */
[C---:B------:R-:W-:Y:S01]  /*0ef0*/  LOP3.LUT R2, R13.reuse, 0x1, RZ, 0xc0, !PT ;  /* 0x000000010d027812 */ /* 0x040fe200078ec0ff */
[----:B------:R-:W-:Y:S01]  /*0f00*/  IMAD.MOV.U32 R4, RZ, RZ, 0x3d2aaabb ;  /* 0x3d2aaabbff047424 */ /* 0x000fe200078e00ff */
[----:B------:R-:W-:Y:S01]  /*0f10*/  LOP3.LUT P1, RZ, R13, 0x2, RZ, 0xc0, !PT ;  /* 0x000000020dff7812 */ /* 0x000fe2000782c0ff */
[----:B------:R-:W-:Y:S01]  /*0f20*/  FFMA R0, R5, R0, -0.0013887860113754868507 ;  /* 0xbab607ed05007423 */ /* 0x000fe20000000000 */
[----:B------:R-:W-:Y:S01]  /*0f30*/  ISETP.NE.U32.AND P0, PT, R2, 0x1, PT ;  /* 0x000000010200780c */ /* 0x000fe20003f05070 */
[----:B------:R-:W-:-:S03]  /*0f40*/  IMAD.MOV.U32 R11, RZ, RZ, 0x3effffff ;  /* 0x3effffffff0b7424 */ /* 0x000fc600078e00ff */
[----:B------:R-:W-:Y:S02]  /*0f50*/  FSEL R2, R0, -0.00019574658654164522886, !P0 ;  /* 0xb94d415300027808 */ /* 0x000fe40004000000 */
[----:B------:R-:W-:Y:S02]  /*0f60*/  FSEL R4, R4, 0.0083327032625675201416, !P0 ;  /* 0x3c0885e404047808 */ /* 0x000fe40004000000 */
[----:B------:R-:W-:Y:S02]  /*0f70*/  FSEL R0, R12, 1, P0 ;  /* 0x3f8000000c007808 */ /* 0x000fe40000000000 */
[----:B------:R-:W-:Y:S01]  /*0f80*/  FSEL R11, -R11, -0.16666662693023681641, !P0 ;  /* 0xbe2aaaa80b0b7808 */ /* 0x000fe20004000100 */
[C---:B------:R-:W-:Y:S02]  /*0f90*/  FFMA R2, R5.reuse, R2, R4 ;  /* 0x0000000205027223 */ /* 0x040fe40000000004 */
[C---:B------:R-:W-:Y:S02]  /*0fa0*/  FFMA R9, R5.reuse, R0, RZ ;  /* 0x0000000005097223 */ /* 0x040fe400000000ff */
[----:B------:R-:W-:-:S04]  /*0fb0*/  FFMA R2, R5, R2, R11 ;  /* 0x0000000205027223 */ /* 0x000fc8000000000b */
[----:B------:R-:W-:Y:S01]  /*0fc0*/  FFMA R0, R9, R2, R0 ;  /* 0x0000000209007223 */ /* 0x000fe20000000000 */
[----:B------:R-:W-:-:S03]  /*0fd0*/  FMUL R2, R14, R3 ;  /* 0x000000030e027220 */ /* 0x000fc60000400000 */
[----:B------:R-:W-:-:S04]  /*0fe0*/  @P1 FADD R0, RZ, -R0 ;  /* 0x80000000ff001221 */ /* 0x000fc80000000000 */
[----:B------:R-:W-:-:S05]  /*0ff0*/  FMUL R3, R0, R3 ;  /* 0x0000000300037220 */ /* 0x000fca0000400000 */
[----:B------:R-:W-:Y:S01]  /*1000*/  STG.E.64 desc[UR6][R6.64], R2 ;  /* 0x0000000206007986 */ /* 0x000fe2000c101b06 */
[----:B------:R-:W-:Y:S05]  /*1010*/  EXIT ;  /* 0x000000000000794d */ /* 0x000fea0003800000 */
        .weak           $__internal_0_$__cuda_sm20_sqrt_rn_f32_slowpath
        .type           $__internal_0_$__cuda_sm20_sqrt_rn_f32_slowpath,@function
        .size           $__internal_0_$__cuda_sm20_sqrt_rn_f32_slowpath,($__internal_1_$__cuda_sm3x_div_rn_noftz_f32_slowpath - $__internal_0_$__cuda_sm20_sqrt_rn_f32_slowpath)
$__internal_0_$__cuda_sm20_sqrt_rn_f32_slowpath:
[----:B------:R-:W-:-:S13]  /*1020*/  LOP3.LUT P0, RZ, R2, 0x7fffffff, RZ, 0xc0, !PT ;  /* 0x7fffffff02ff7812 */ /* 0x000fda000780c0ff */
[----:B------:R-:W-:Y:S01]  /*1030*/  @!P0 IMAD.MOV.U32 R4, RZ, RZ, R2 ;  /* 0x000000ffff048224 */ /* 0x000fe200078e0002 */
[----:B------:R-:W-:Y:S06]  /*1040*/  @!P0 BRA `(.L_x_17) ;  /* 0x0000000000448947 */ /* 0x000fec0003800000 */
[----:B------:R-:W-:-:S13]  /*1050*/  FSETP.GEU.FTZ.AND P0, PT, R2, RZ, PT ;  /* 0x000000ff0200720b */ /* 0x000fda0003f1e000 */
[----:B------:R-:W-:Y:S01]  /*1060*/  @!P0 MOV R4, 0x7fffffff ;  /* 0x7fffffff00048802 */ /* 0x000fe20000000f00 */
[----:B------:R-:W-:Y:S06]  /*1070*/  @!P0 BRA `(.L_x_17) ;  /* 0x0000000000388947 */ /* 0x000fec0003800000 */
[----:B------:R-:W-:-:S13]  /*1080*/  FSETP.GTU.FTZ.AND P0, PT, |R2|, +INF , PT ;  /* 0x7f8000000200780b */ /* 0x000fda0003f1c200 */
[----:B------:R-:W-:Y:S01]  /*1090*/  @P0 FADD.FTZ R4, R2, 1 ;  /* 0x3f80000002040421 */ /* 0x000fe20000010000 */
[----:B------:R-:W-:Y:S06]  /*10a0*/  @P0 BRA `(.L_x_17) ;  /* 0x00000000002c0947 */ /* 0x000fec0003800000 */
[----:B------:R-:W-:-:S13]  /*10b0*/  FSETP.NEU.FTZ.AND P0, PT, |R2|, +INF , PT ;  /* 0x7f8000000200780b */ /* 0x000fda0003f1d200 */
[----:B------:R-:W-:Y:S01]  /*10c0*/  @!P0 IMAD.MOV.U32 R4, RZ, RZ, R2 ;  /* 0x000000ffff048224 */ /* 0x000fe200078e0002 */
[----:B------:R-:W-:Y:S06]  /*10d0*/  @!P0 BRA `(.L_x_17) ;  /* 0x0000000000208947 */ /* 0x000fec0003800000 */
[----:B------:R-:W-:-:S04]  /*10e0*/  FFMA R2, R2, 1.84467440737095516160e+19, RZ ;  /* 0x5f80000002027823 */ /* 0x000fc800000000ff */
[----:B------:R-:W0:Y:S02]  /*10f0*/  MUFU.RSQ R5, R2 ;  /* 0x0000000200057308 */ /* 0x000e240000001400 */
[----:B0-----:R-:W-:Y:S01]  /*1100*/  FMUL.FTZ R11, R2, R5 ;  /* 0x00000005020b7220 */ /* 0x001fe20000410000 */
[----:B------:R-:W-:-:S03]  /*1110*/  FMUL.FTZ R5, R5, 0.5 ;  /* 0x3f00000005057820 */ /* 0x000fc60000410000 */
[----:B------:R-:W-:-:S04]  /*1120*/  FADD.FTZ R4, -R11, -RZ ;  /* 0x800000ff0b047221 */ /* 0x000fc80000010100 */
[----:B------:R-:W-:-:S04]  /*1130*/  FFMA R4, R11, R4, R2 ;  /* 0x000000040b047223 */ /* 0x000fc80000000002 */
[----:B------:R-:W-:-:S04]  /*1140*/  FFMA R4, R4, R5, R11 ;  /* 0x0000000504047223 */ /* 0x000fc8000000000b */
[----:B------:R-:W-:-:S07]  /*1150*/  FMUL.FTZ R4, R4, 2.3283064365386962891e-10 ;  /* 0x2f80000004047820 */ /* 0x000fce0000410000 */
.L_x_17:
[----:B------:R-:W-:Y:S02]  /*1160*/  IMAD.MOV.U32 R2, RZ, RZ, R4 ;  /* 0x000000ffff027224 */ /* 0x000fe400078e0004 */
[----:B------:R-:W-:Y:S02]  /*1170*/  IMAD.MOV.U32 R4, RZ, RZ, R10 ;  /* 0x000000ffff047224 */ /* 0x000fe400078e000a */
[----:B------:R-:W-:-:S04]  /*1180*/  IMAD.MOV.U32 R5, RZ, RZ, 0x0 ;  /* 0x00000000ff057424 */ /* 0x000fc800078e00ff */
[----:B------:R-:W-:Y:S05]  /*1190*/  RET.REL.NODEC R4 `(_Z5bCholP6float2ii) ;  /* 0xffffffec04987950 */ /* 0x000fea0003c3ffff */
        .weak           $__internal_1_$__cuda_sm3x_div_rn_noftz_f32_slowpath
        .type           $__internal_1_$__cuda_sm3x_div_rn_noftz_f32_slowpath,@function
        .size           $__internal_1_$__cuda_sm3x_div_rn_noftz_f32_slowpath,(.L_x_62 - $__internal_1_$__cuda_sm3x_div_rn_noftz_f32_slowpath)
$__internal_1_$__cuda_sm3x_div_rn_noftz_f32_slowpath:
[--C-:B------:R-:W-:Y:S01]  /*11a0*/  SHF.R.U32.HI R12, RZ, 0x17, R3.reuse ;  /* 0x00000017ff0c7819 */ /* 0x100fe20000011603 */
[----:B------:R-:W-:Y:S01]  /*11b0*/  IMAD.MOV.U32 R13, RZ, RZ, R3 ;  /* 0x000000ffff0d7224 */ /* 0x000fe200078e0003 */
[----:B------:R-:W-:Y:S02]  /*11c0*/  SHF.R.U32.HI R10, RZ, 0x17, R2 ;  /* 0x00000017ff0a7819 */ /* 0x000fe40000011602 */
[----:B------:R-:W-:Y:S02]  /*11d0*/  LOP3.LUT R12, R12, 0xff, RZ, 0xc0, !PT ;  /* 0x000000ff0c0c7812 */ /* 0x000fe400078ec0ff */
[----:B------:R-:W-:-:S03]  /*11e0*/  LOP3.LUT R15, R10, 0xff, RZ, 0xc0, !PT ;  /* 0x000000ff0a0f7812 */ /* 0x000fc600078ec0ff */
[----:B------:R-:W-:Y:S01]  /*11f0*/  VIADD R16, R12, 0xffffffff ;  /* 0xffffffff0c107836 */ /* 0x000fe20000000000 */
[----:B------:R-:W-:-:S04]  /*1200*/  IADD3 R14, PT, PT, R15, -0x1, RZ ;  /* 0xffffffff0f0e7810 */ /* 0x000fc80007ffe0ff */
[----:B------:R-:W-:-:S04]  /*1210*/  ISETP.GT.U32.AND P0, PT, R16, 0xfd, PT ;  /* 0x000000fd1000780c */ /* 0x000fc80003f04070 */
[----:B------:R-:W-:-:S13]  /*1220*/  ISETP.GT.U32.OR P0, PT, R14, 0xfd, P0 ;  /* 0x000000fd0e00780c */ /* 0x000fda0000704470 */
[----:B------:R-:W-:Y:S01]  /*1230*/  @!P0 IMAD.MOV.U32 R10, RZ, RZ, RZ ;  /* 0x000000ffff0a8224 */ /* 0x000fe200078e00ff */
[----:B------:R-:W-:Y:S06]  /*1240*/  @!P0 BRA `(.L_x_18) ;  /* 0x00000000005c8947 */ /* 0x000fec0003800000 */
[----:B------:R-:W-:Y:S02]  /*1250*/  FSETP.GTU.FTZ.AND P0, PT, |R2|, +INF , PT ;  /* 0x7f8000000200780b */ /* 0x000fe40003f1c200 */
[----:B------:R-:W-:-:S04]  /*1260*/  FSETP.GTU.FTZ.AND P1, PT, |R3|, +INF , PT ;  /* 0x7f8000000300780b */ /* 0x000fc80003f3c200 */
[----:B------:R-:W-:-:S13]  /*1270*/  PLOP3.LUT P0, PT, P0, P1, PT, 0xf8, 0x8f ;  /* 0x00000000008f781c */ /* 0x000fda0000703f70 */
[----:B------:R-:W-:Y:S05]  /*1280*/  @P0 BRA `(.L_x_19) ;  /* 0x0000000400440947 */ /* 0x000fea0003800000 */
[----:B------:R-:W-:-:S13]  /*1290*/  LOP3.LUT P0, RZ, R13, 0x7fffffff, R2, 0xc8, !PT ;  /* 0x7fffffff0dff7812 */ /* 0x000fda000780c802 */
[----:B------:R-:W-:Y:S05]  /*12a0*/  @!P0 BRA `(.L_x_20) ;  /* 0x0000000400348947 */ /* 0x000fea0003800000 */
[C---:B------:R-:W-:Y:S02]  /*12b0*/  FSETP.NEU.FTZ.AND P3, PT, |R2|.reuse, +INF , PT ;  /* 0x7f8000000200780b */ /* 0x040fe40003f7d200 */
[----:B------:R-:W-:Y:S02]  /*12c0*/  FSETP.NEU.FTZ.AND P1, PT, |R3|, +INF , PT ;  /* 0x7f8000000300780b */ /* 0x000fe40003f3d200 */
[----:B------:R-:W-:-:S11]  /*12d0*/  FSETP.NEU.FTZ.AND P0, PT, |R2|, +INF , PT ;  /* 0x7f8000000200780b */ /* 0x000fd60003f1d200 */
[----:B------:R-:W-:Y:S05]  /*12e0*/  @!P1 BRA !P3, `(.L_x_20) ;  /* 0x0000000400249947 */ /* 0x000fea0005800000 */
[----:B------:R-:W-:-:S04]  /*12f0*/  LOP3.LUT P3, RZ, R2, 0x7fffffff, RZ, 0xc0, !PT ;  /* 0x7fffffff02ff7812 */ /* 0x000fc8000786c0ff */
[----:B------:R-:W-:-:S13]  /*1300*/  PLOP3.LUT P1, PT, P1, P3, PT, 0x2f, 0xf2 ;  /* 0x0000000000f2781c */ /* 0x000fda0000f26577 */
[----:B------:R-:W-:Y:S05]  /*1310*/  @P1 BRA `(.L_x_21) ;  /* 0x0000000400101947 */ /* 0x000fea0003800000 */
[----:B------:R-:W-:-:S04]  /*1320*/  LOP3.LUT P1, RZ, R13, 0x7fffffff, RZ, 0xc0, !PT ;  /* 0x7fffffff0dff7812 */ /* 0x000fc8000782c0ff */
[----:B------:R-:W-:-:S13]  /*1330*/  PLOP3.LUT P0, PT, P0, P1, PT, 0x2f, 0xf2 ;  /* 0x0000000000f2781c */ /* 0x000fda0000702577 */
[----:B------:R-:W-:Y:S05]  /*1340*/  @P0 BRA `(.L_x_22) ;  /* 0x0000000000f80947 */ /* 0x000fea0003800000 */
[----:B------:R-:W-:Y:S02]  /*1350*/  ISETP.GE.AND P0, PT, R14, RZ, PT ;  /* 0x000000ff0e00720c */ /* 0x000fe40003f06270 */
[----:B------:R-:W-:-:S11]  /*1360*/  ISETP.GE.AND P1, PT, R16, RZ, PT ;  /* 0x000000ff1000720c */ /* 0x000fd60003f26270 */
[----:B------:R-:W-:Y:S02]  /*1370*/  @P0 IMAD.MOV.U32 R10, RZ, RZ, RZ ;  /* 0x000000ffff0a0224 */ /* 0x000fe400078e00ff */
[----:B------:R-:W-:Y:S01]  /*1380*/  @!P0 FFMA R2, R2, 1.84467440737095516160e+19, RZ ;  /* 0x5f80000002028823 */ /* 0x000fe200000000ff */
[----:B------:R-:W-:Y:S02]  /*1390*/  @!P0 IMAD.MOV.U32 R10, RZ, RZ, -0x40 ;  /* 0xffffffc0ff0a8424 */ /* 0x000fe400078e00ff */
[----:B------:R-:W-:Y:S02]  /*13a0*/  @!P1 FFMA R13, R3, 1.84467440737095516160e+19, RZ ;  /* 0x5f800000030d9823 */ /* 0x000fe400000000ff */
[----:B------:R-:W-:-:S07]  /*13b0*/  @!P1 VIADD R10, R10, 0x40 ;  /* 0x000000400a0a9836 */ /* 0x000fce0000000000 */
.L_x_18:
[----:B------:R-:W-:Y:S01]  /*13c0*/  LEA R14, R12, 0xc0800000, 0x17 ;  /* 0xc08000000c0e7811 */ /* 0x000fe200078eb8ff */
[----:B------:R-:W-:-:S03]  /*13d0*/  VIADD R15, R15, 0xffffff81 ;  /* 0xffffff810f0f7836 */ /* 0x000fc60000000000 */
[----:B------:R-:W-:Y:S01]  /*13e0*/  IADD3 R14, PT, PT, -R14, R13, RZ ;  /* 0x0000000d0e0e7210 */ /* 0x000fe20007ffe1ff */
[C---:B------:R-:W-:Y:S01]  /*13f0*/  IMAD R2, R15.reuse, -0x800000, R2 ;  /* 0xff8000000f027824 */ /* 0x040fe200078e0202 */
[----:B------:R-:W-:Y:S02]  /*1400*/  IADD3 R15, PT, PT, R15, 0x7f, -R12 ;  /* 0x0000007f0f0f7810 */ /* 0x000fe40007ffe80c */
[----:B------:R-:W0:Y:S01]  /*1410*/  MUFU.RCP R13, R14 ;  /* 0x0000000e000d7308 */ /* 0x000e220000001000 */
[----:B------:R-:W-:Y:S02]  /*1420*/  FADD.FTZ R17, -R14, -RZ ;  /* 0x800000ff0e117221 */ /* 0x000fe40000010100 */
[----:B------:R-:W-:Y:S02]  /*1430*/  IMAD.IADD R15, R15, 0x1, R10 ;  /* 0x000000010f0f7824 */ /* 0x000fe400078e020a */
[----:B0-----:R-:W-:-:S04]  /*1440*/  FFMA R16, R13, R17, 1 ;  /* 0x3f8000000d107423 */ /* 0x001fc80000000011 */
[----:B------:R-:W-:-:S04]  /*1450*/  FFMA R13, R13, R16, R13 ;  /* 0x000000100d0d7223 */ /* 0x000fc8000000000d */
[----:B------:R-:W-:-:S04]  /*1460*/  FFMA R16, R2, R13, RZ ;  /* 0x0000000d02107223 */ /* 0x000fc800000000ff */
[----:B------:R-:W-:-:S04]  /*1470*/  FFMA R18, R17, R16, R2 ;  /* 0x0000001011127223 */ /* 0x000fc80000000002 */
[----:B------:R-:W-:-:S04]  /*1480*/  FFMA R18, R13, R18, R16 ;  /* 0x000000120d127223 */ /* 0x000fc80000000010 */
[----:B------:R-:W-:-:S04]  /*1490*/  FFMA R17, R17, R18, R2 ;  /* 0x0000001211117223 */ /* 0x000fc80000000002 */
[----:B------:R-:W-:-:S05]  /*14a0*/  FFMA R2, R13, R17, R18 ;  /* 0x000000110d027223 */ /* 0x000fca0000000012 */
[----:B------:R-:W-:-:S04]  /*14b0*/  SHF.R.U32.HI R12, RZ, 0x17, R2 ;  /* 0x00000017ff0c7819 */ /* 0x000fc80000011602 */
[----:B------:R-:W-:-:S05]  /*14c0*/  LOP3.LUT R12, R12, 0xff, RZ, 0xc0, !PT ;  /* 0x000000ff0c0c7812 */ /* 0x000fca00078ec0ff */
[----:B------:R-:W-:-:S04]  /*14d0*/  IMAD.IADD R14, R12, 0x1, R15 ;  /* 0x000000010c0e7824 */ /* 0x000fc800078e020f */
[----:B------:R-:W-:-:S05]  /*14e0*/  VIADD R10, R14, 0xffffffff ;  /* 0xffffffff0e0a7836 */ /* 0x000fca0000000000 */
[----:B------:R-:W-:-:S13]  /*14f0*/  ISETP.GE.U32.AND P0, PT, R10, 0xfe, PT ;  /* 0x000000fe0a00780c */ /* 0x000fda0003f06070 */
[----:B------:R-:W-:Y:S05]  /*1500*/  @!P0 BRA `(.L_x_23) ;  /* 0x0000000000808947 */ /* 0x000fea0003800000 */
[----:B------:R-:W-:-:S13]  /*1510*/  ISETP.GT.AND P0, PT, R14, 0xfe, PT ;  /* 0x000000fe0e00780c */ /* 0x000fda0003f04270 */
[----:B------:R-:W-:Y:S05]  /*1520*/  @P0 BRA `(.L_x_24) ;  /* 0x00000000006c0947 */ /* 0x000fea0003800000 */
[----:B------:R-:W-:-:S13]  /*1530*/  ISETP.GE.AND P0, PT, R14, 0x1, PT ;  /* 0x000000010e00780c */ /* 0x000fda0003f06270 */
[----:B------:R-:W-:Y:S05]  /*1540*/  @P0 BRA `(.L_x_25) ;  /* 0x0000000000980947 */ /* 0x000fea0003800000 */
[----:B------:R-:W-:Y:S02]  /*1550*/  ISETP.GE.AND P0, PT, R14, -0x18, PT ;  /* 0xffffffe80e00780c */ /* 0x000fe40003f06270 */
[----:B------:R-:W-:-:S11]  /*1560*/  LOP3.LUT R2, R2, 0x80000000, RZ, 0xc0, !PT ;  /* 0x8000000002027812 */ /* 0x000fd600078ec0ff */
[----:B------:R-:W-:Y:S05]  /*1570*/  @!P0 BRA `(.L_x_25) ;  /* 0x00000000008c8947 */ /* 0x000fea0003800000 */
[CCC-:B------:R-:W-:Y:S01]  /*1580*/  FFMA.RZ R10, R13.reuse, R17.reuse, R18.reuse ;  /* 0x000000110d0a7223 */ /* 0x1c0fe2000000c012 */
[C---:B------:R-:W-:Y:S01]  /*1590*/  VIADD R15, R14.reuse, 0x20 ;  /* 0x000000200e0f7836 */ /* 0x040fe20000000000 */
[C---:B------:R-:W-:Y:S02]  /*15a0*/  ISETP.NE.AND P3, PT, R14.reuse, RZ, PT ;  /* 0x000000ff0e00720c */ /* 0x040fe40003f65270 */
[----:B------:R-:W-:Y:S02]  /*15b0*/  ISETP.NE.AND P1, PT, R14, RZ, PT ;  /* 0x000000ff0e00720c */ /* 0x000fe40003f25270 */
[----:B------:R-:W-:Y:S01]  /*15c0*/  LOP3.LUT R12, R10, 0x7fffff, RZ, 0xc0, !PT ;  /* 0x007fffff0a0c7812 */ /* 0x000fe200078ec0ff */
[CCC-:B------:R-:W-:Y:S01]  /*15d0*/  FFMA.RP R10, R13.reuse, R17.reuse, R18.reuse ;  /* 0x000000110d0a7223 */ /* 0x1c0fe20000008012 */
[----:B------:R-:W-:Y:S01]  /*15e0*/  FFMA.RM R13, R13, R17, R18 ;  /* 0x000000110d0d7223 */ /* 0x000fe20000004012 */
[----:B------:R-:W-:Y:S02]  /*15f0*/  IADD3 R14, PT, PT, -R14, RZ, RZ ;  /* 0x000000ff0e0e7210 */ /* 0x000fe40007ffe1ff */
[----:B------:R-:W-:-:S02]  /*1600*/  LOP3.LUT R12, R12, 0x800000, RZ, 0xfc, !PT ;  /* 0x008000000c0c7812 */ /* 0x000fc400078efcff */
[----:B------:R-:W-:Y:S02]  /*1610*/  FSETP.NEU.FTZ.AND P0, PT, R10, R13, PT ;  /* 0x0000000d0a00720b */ /* 0x000fe40003f1d000 */
[----:B------:R-:W-:Y:S02]  /*1620*/  SHF.L.U32 R15, R12, R15, RZ ;  /* 0x0000000f0c0f7219 */ /* 0x000fe400000006ff */
[----:B------:R-:W-:Y:S02]  /*1630*/  SEL R13, R14, RZ, P3 ;  /* 0x000000ff0e0d7207 */ /* 0x000fe40001800000 */
[----:B------:R-:W-:Y:S02]  /*1640*/  ISETP.NE.AND P1, PT, R15, RZ, P1 ;  /* 0x000000ff0f00720c */ /* 0x000fe40000f25270 */
[----:B------:R-:W-:Y:S02]  /*1650*/  SHF.R.U32.HI R13, RZ, R13, R12 ;  /* 0x0000000dff0d7219 */ /* 0x000fe4000001160c */
[----:B------:R-:W-:-:S02]  /*1660*/  PLOP3.LUT P0, PT, P0, P1, PT, 0xf8, 0x8f ;  /* 0x00000000008f781c */ /* 0x000fc40000703f70 */
[----:B------:R-:W-:Y:S02]  /*1670*/  SHF.R.U32.HI R15, RZ, 0x1, R13 ;  /* 0x00000001ff0f7819 */ /* 0x000fe4000001160d */
[----:B------:R-:W-:-:S04]  /*1680*/  SEL R10, RZ, 0x1, !P0 ;  /* 0x00000001ff0a7807 */ /* 0x000fc80004000000 */
[----:B------:R-:W-:-:S04]  /*1690*/  LOP3.LUT R10, R10, 0x1, R15, 0xf8, !PT ;  /* 0x000000010a0a7812 */ /* 0x000fc800078ef80f */
[----:B------:R-:W-:-:S05]  /*16a0*/  LOP3.LUT R10, R10, R13, RZ, 0xc0, !PT ;  /* 0x0000000d0a0a7212 */ /* 0x000fca00078ec0ff */
[----:B------:R-:W-:-:S05]  /*16b0*/  IMAD.IADD R15, R15, 0x1, R10 ;  /* 0x000000010f0f7824 */ /* 0x000fca00078e020a */
[----:B------:R-:W-:Y:S01]  /*16c0*/  LOP3.LUT R2, R15, R2, RZ, 0xfc, !PT ;  /* 0x000000020f027212 */ /* 0x000fe200078efcff */
[----:B------:R-:W-:Y:S06]  /*16d0*/  BRA `(.L_x_25) ;  /* 0x0000000000347947 */ /* 0x000fec0003800000 */
.L_x_24:
[----:B------:R-:W-:-:S04]  /*16e0*/  LOP3.LUT R2, R2, 0x80000000, RZ, 0xc0, !PT ;  /* 0x8000000002027812 */ /* 0x000fc800078ec0ff */
[----:B------:R-:W-:Y:S01]  /*16f0*/  LOP3.LUT R2, R2, 0x7f800000, RZ, 0xfc, !PT ;  /* 0x7f80000002027812 */ /* 0x000fe200078efcff */
[----:B------:R-:W-:Y:S06]  /*1700*/  BRA `(.L_x_25) ;  /* 0x0000000000287947 */ /* 0x000fec0003800000 */
.L_x_23:
[----:B------:R-:W-:Y:S01]  /*1710*/  IMAD R2, R15, 0x800000, R2 ;  /* 0x008000000f027824 */ /* 0x000fe200078e0202 */
[----:B------:R-:W-:Y:S06]  /*1720*/  BRA `(.L_x_25) ;  /* 0x0000000000207947 */ /* 0x000fec0003800000 */
.L_x_22:
[----:B------:R-:W-:-:S04]  /*1730*/  LOP3.LUT R2, R13, 0x80000000, R2, 0x48, !PT ;  /* 0x800000000d027812 */ /* 0x000fc800078e4802 */
[----:B------:R-:W-:Y:S01]  /*1740*/  LOP3.LUT R2, R2, 0x7f800000, RZ, 0xfc, !PT ;  /* 0x7f80000002027812 */ /* 0x000fe200078efcff */
[----:B------:R-:W-:Y:S06]  /*1750*/  BRA `(.L_x_25) ;  /* 0x0000000000147947 */ /* 0x000fec0003800000 */
.L_x_21:
[----:B------:R-:W-:Y:S01]  /*1760*/  LOP3.LUT R2, R13, 0x80000000, R2, 0x48, !PT ;  /* 0x800000000d027812 */ /* 0x000fe200078e4802 */
[----:B------:R-:W-:Y:S06]  /*1770*/  BRA `(.L_x_25) ;  /* 0x00000000000c7947 */ /* 0x000fec0003800000 */
.L_x_20:
[----:B------:R-:W0:Y:S01]  /*1780*/  MUFU.RSQ R2, -QNAN ;  /* 0xffc0000000027908 */ /* 0x000e220000001400 */
[----:B------:R-:W-:Y:S05]  /*1790*/  BRA `(.L_x_25) ;  /* 0x0000000000047947 */ /* 0x000fea0003800000 */
.L_x_19:
[----:B------:R-:W-:-:S07]  /*17a0*/  FADD.FTZ R2, R2, R3 ;  /* 0x0000000302027221 */ /* 0x000fce0000010000 */
.L_x_25:
[----:B------:R-:W-:Y:S02]  /*17b0*/  IMAD.MOV.U32 R12, RZ, RZ, R4 ;  /* 0x000000ffff0c7224 */ /* 0x000fe400078e0004 */
[----:B------:R-:W-:-:S04]  /*17c0*/  IMAD.MOV.U32 R13, RZ, RZ, 0x0 ;  /* 0x00000000ff0d7424 */ /* 0x000fc800078e00ff */
[----:B0-----:R-:W-:Y:S05]  /*17d0*/  RET.REL.NODEC R12 `(_Z5bCholP6float2ii) ;  /* 0xffffffe80c087950 */ /* 0x001fea0003c3ffff */
.L_x_26:
        /* <DEDUP_REMOVED lines=10> */
.L_x_62:


//--------------------- .text._Z6bChol2P6float2ii --------------------------
	.section	.text._Z6bChol2P6float2ii,"ax",@progbits
	.align	128
        .global         _Z6bChol2P6float2ii
        .type           _Z6bChol2P6float2ii,@function
        .size           _Z6bChol2P6float2ii,(.L_x_65 - _Z6bChol2P6float2ii)
        .other          _Z6bChol2P6float2ii,@"STO_CUDA_ENTRY STV_DEFAULT"
_Z6bChol2P6float2ii:
.text._Z6bChol2P6float2ii:
[----:B------:R-:W0:Y:S01]  /*0000*/  LDC R1, c[0x0][0x37c] ;  /* 0x0000df00ff017b82 */ /* 0x000e220000000800 */
[----:B------:R-:W1:Y:S07]  /*0010*/  S2R R19, SR_CTAID.X ;  /* 0x0000000000137919 */ /* 0x000e6e0000002500 */
[----:B------:R-:W2:Y:S01]  /*0020*/  LDC.64 R2, c[0x0][0x388] ;  /* 0x0000e200ff027b82 */ /* 0x000ea20000000a00 */
[----:B------:R-:W3:Y:S01]  /*0030*/  LDCU.64 UR36, c[0x0][0x358] ;  /* 0x00006b00ff2477ac */ /* 0x000ee20008000a00 */
[----:B0-----:R-:W-:Y:S01]  /*0040*/  VIADD R1, R1, 0xffffffd8 ;  /* 0xffffffd801017836 */ /* 0x001fe20000000000 */
[----:B------:R-:W0:Y:S05]  /*0050*/  LDCU UR5, c[0x0][0x2fc] ;  /* 0x00005f80ff0577ac */ /* 0x000e2a0008000800 */
[----:B------:R-:W4:Y:S08]  /*0060*/  LDC.64 R16, c[0x0][0x380] ;  /* 0x0000e000ff107b82 */ /* 0x000f300000000a00 */
[----:B------:R-:W0:Y:S01]  /*0070*/  LDC R6, c[0x0][0x2f8] ;  /* 0x0000be00ff067b82 */ /* 0x000e220000000800 */
[----:B--2---:R-:W-:Y:S01]  /*0080*/  IMAD R2, R3, R2, R2 ;  /* 0x0000000203027224 */ /* 0x004fe200078e0202 */
[----:B-1----:R-:W-:-:S03]  /*0090*/  ISETP.NE.AND P0, PT, R19, RZ, PT ;  /* 0x000000ff1300720c */ /* 0x002fc60003f05270 */
[----:B----4-:R-:W-:-:S10]  /*00a0*/  IMAD.WIDE R16, R2, 0x8, R16 ;  /* 0x0000000802107825 */ /* 0x010fd400078e0210 */
[----:B---3--:R-:W-:Y:S05]  /*00b0*/  @P0 BRA `(.L_x_27) ;  /* 0x0000000c00e40947 */ /* 0x008fea0003800000 */
[----:B------:R-:W2:Y:S02]  /*00c0*/  LDG.E.64 R8, desc[UR36][R16.64] ;  /* 0x0000002410087981 */ /* 0x000ea4000c1e1b00 */
[----:B--2---:R-:W-:-:S04]  /*00d0*/  FSETP.GT.AND P0, PT, |R8|, |R9|, PT ;  /* 0x400000090800720b */ /* 0x004fc80003f04200 */
[----:B------:R-:W-:Y:S02]  /*00e0*/  FSEL R4, |R8|, |R9|, P0 ;  /* 0x4000000908047208 */ /* 0x000fe40000000200 */
[----:B------:R-:W-:Y:S02]  /*00f0*/  FSEL R0, |R9|, |R8|, P0 ;  /* 0x4000000809007208 */ /* 0x000fe40000000200 */
[----:B------:R-:W1:Y:S08]  /*0100*/  MUFU.RCP R3, R4 ;  /* 0x0000000400037308 */ /* 0x000e700000001000 */
[----:B------:R-:W2:Y:S01]  /*0110*/  FCHK P0, R0, R4 ;  /* 0x0000000400007302 */ /* 0x000ea20000000000 */
[----:B-1----:R-:W-:-:S04]  /*0120*/  FFMA R10, -R4, R3, 1 ;  /* 0x3f800000040a7423 */ /* 0x002fc80000000103 */
[----:B------:R-:W-:-:S04]  /*0130*/  FFMA R3, R3, R10, R3 ;  /* 0x0000000a03037223 */ /* 0x000fc80000000003 */
[----:B------:R-:W-:-:S04]  /*0140*/  FFMA R10, R0, R3, RZ ;  /* 0x00000003000a7223 */ /* 0x000fc800000000ff */
[----:B------:R-:W-:-:S04]  /*0150*/  FFMA R5, -R4, R10, R0 ;  /* 0x0000000a04057223 */ /* 0x000fc80000000100 */
[----:B------:R-:W-:Y:S01]  /*0160*/  FFMA R3, R3, R5, R10 ;  /* 0x0000000503037223 */ /* 0x000fe2000000000a */
[----:B--2---:R-:W-:Y:S06]  /*0170*/  @!P0 BRA `(.L_x_28) ;  /* 0x00000000000c8947 */ /* 0x004fec0003800000 */
[----:B------:R-:W-:Y:S01]  /*0180*/  IMAD.MOV.U32 R3, RZ, RZ, R0 ;  /* 0x000000ffff037224 */ /* 0x000fe200078e0000 */
[----:B------:R-:W-:-:S07]  /*0190*/  MOV R12, 0x1b0 ;  /* 0x000001b0000c7802 */ /* 0x000fce0000000f00 */
[----:B0-----:R-:W-:Y:S05]  /*01a0*/  CALL.REL.NOINC `($__internal_4_$__cuda_sm3x_div_rn_noftz_f32_slowpath) ;  /* 0x0000001400bc7944 */ /* 0x001fea0003c00000 */
.L_x_28:
[----:B------:R-:W-:-:S04]  /*01b0*/  FFMA R10, R3, R3, 1 ;  /* 0x3f800000030a7423 */ /* 0x000fc80000000003 */
[----:B------:R-:W-:Y:S01]  /*01c0*/  VIADD R3, R10, 0xf3000000 ;  /* 0xf30000000a037836 */ /* 0x000fe20000000000 */
[----:B------:R1:W2:Y:S04]  /*01d0*/  MUFU.RSQ R5, R10 ;  /* 0x0000000a00057308 */ /* 0x0002a80000001400 */
[----:B------:R-:W-:-:S13]  /*01e0*/  ISETP.GT.U32.AND P0, PT, R3, 0x727fffff, PT ;  /* 0x727fffff0300780c */ /* 0x000fda0003f04070 */
[----:B-12---:R-:W-:Y:S05]  /*01f0*/  @!P0 BRA `(.L_x_29) ;  /* 0x0000000000108947 */ /* 0x006fea0003800000 */
[----:B------:R-:W-:Y:S01]  /*0200*/  IMAD.MOV.U32 R3, RZ, RZ, R10 ;  /* 0x000000ffff037224 */ /* 0x000fe200078e000a */
[----:B------:R-:W-:-:S07]  /*0210*/  MOV R7, 0x230 ;  /* 0x0000023000077802 */ /* 0x000fce0000000f00 */
[----:B0-----:R-:W-:Y:S05]  /*0220*/  CALL.REL.NOINC `($__internal_3_$__cuda_sm20_sqrt_rn_f32_slowpath) ;  /* 0x00000014003c7944 */ /* 0x001fea0003c00000 */
[----:B------:R-:W-:Y:S05]  /*0230*/  BRA `(.L_x_30) ;  /* 0x0000000000107947 */ /* 0x000fea0003800000 */
.L_x_29:
[----:B------:R-:W-:Y:S01]  /*0240*/  FMUL.FTZ R3, R10, R5 ;  /* 0x000000050a037220 */ /* 0x000fe20000410000 */
[----:B------:R-:W-:-:S03]  /*0250*/  FMUL.FTZ R5, R5, 0.5 ;  /* 0x3f00000005057820 */ /* 0x000fc60000410000 */
[----:B------:R-:W-:-:S04]  /*0260*/  FFMA R10, -R3, R3, R10 ;  /* 0x00000003030a7223 */ /* 0x000fc8000000010a */
[----:B------:R-:W-:-:S07]  /*0270*/  FFMA R3, R10, R5, R3 ;  /* 0x000000050a037223 */ /* 0x000fce0000000003 */
.L_x_30:
[CC--:B------:R-:W-:Y:S01]  /*0280*/  FSETP.GT.AND P2, PT, |R9|.reuse, |R8|.reuse, PT ;  /* 0x400000080900720b */ /* 0x0c0fe20003f44200 */
[C---:B------:R-:W-:Y:S01]  /*0290*/  FMUL R5, R4.reuse, R3 ;  /* 0x0000000304057220 */ /* 0x040fe20000400000 */
[----:B------:R-:W-:Y:S02]  /*02a0*/  FSETP.NEU.AND P3, PT, R4, RZ, PT ;  /* 0x000000ff0400720b */ /* 0x000fe40003f6d000 */
[----:B------:R-:W-:Y:S02]  /*02b0*/  FSEL R10, |R9|, |R8|, P2 ;  /* 0x40000008090a7208 */ /* 0x000fe40001000200 */
[----:B------:R-:W-:Y:S02]  /*02c0*/  FSEL R3, |R8|, |R9|, P2 ;  /* 0x4000000908037208 */ /* 0x000fe40001000200 */
[----:B------:R-:W1:Y:S01]  /*02d0*/  MUFU.RCP R7, R10 ;  /* 0x0000000a00077308 */ /* 0x000e620000001000 */
[----:B------:R-:W-:Y:S01]  /*02e0*/  FMNMX R4, R4, R0, !PT ;  /* 0x0000000004047209 */ /* 0x000fe20007800000 */
[----:B------:R-:W-:-:S03]  /*02f0*/  FADD R0, |R8|, |R9| ;  /* 0x4000000908007221 */ /* 0x000fc60000000200 */
[----:B------:R-:W-:Y:S02]  /*0300*/  FSETP.GT.AND P0, PT, R4, 3.40282346638528859812e+38, PT ;  /* 0x7f7fffff0400780b */ /* 0x000fe40003f04000 */
[----:B------:R-:W-:Y:S01]  /*0310*/  FSEL R5, R0, R5, !P3 ;  /* 0x0000000500057208 */ /* 0x000fe20005800000 */
[----:B------:R-:W2:Y:S01]  /*0320*/  FCHK P1, R3, R10 ;  /* 0x0000000a03007302 */ /* 0x000ea20000020000 */
[----:B-1----:R-:W-:-:S04]  /*0330*/  FFMA R12, -R10, R7, 1 ;  /* 0x3f8000000a0c7423 */ /* 0x002fc80000000107 */
[----:B------:R-:W-:Y:S01]  /*0340*/  FFMA R12, R7, R12, R7 ;  /* 0x0000000c070c7223 */ /* 0x000fe20000000007 */
[----:B------:R-:W-:-:S03]  /*0350*/  FSEL R7, R0, R5, P0 ;  /* 0x0000000500077208 */ /* 0x000fc60000000000 */
[----:B------:R-:W-:-:S04]  /*0360*/  FFMA R11, R3, R12, RZ ;  /* 0x0000000c030b7223 */ /* 0x000fc800000000ff */
[----:B------:R-:W-:-:S04]  /*0370*/  FFMA R4, -R10, R11, R3 ;  /* 0x0000000b0a047223 */ /* 0x000fc80000000103 */
[----:B------:R-:W-:Y:S01]  /*0380*/  FFMA R4, R12, R4, R11 ;  /* 0x000000040c047223 */ /* 0x000fe2000000000b */
[----:B--2---:R-:W-:Y:S06]  /*0390*/  @!P1 BRA `(.L_x_31) ;  /* 0x0000000000109947 */ /* 0x004fec0003800000 */
[----:B------:R-:W-:Y:S01]  /*03a0*/  IMAD.MOV.U32 R4, RZ, RZ, R10 ;  /* 0x000000ffff047224 */ /* 0x000fe200078e000a */
[----:B------:R-:W-:-:S07]  /*03b0*/  MOV R12, 0x3d0 ;  /* 0x000003d0000c7802 */ /* 0x000fce0000000f00 */
[----:B0-----:R-:W-:Y:S05]  /*03c0*/  CALL.REL.NOINC `($__internal_4_$__cuda_sm3x_div_rn_noftz_f32_slowpath) ;  /* 0x0000001400347944 */ /* 0x001fea0003c00000 */
[----:B------:R-:W-:-:S07]  /*03d0*/  MOV R4, R3 ;  /* 0x0000000300047202 */ /* 0x000fce0000000f00 */
.L_x_31:
[----:B------:R-:W-:Y:S02]  /*03e0*/  IMAD.MOV.U32 R12, RZ, RZ, 0x3b33710b ;  /* 0x3b33710bff0c7424 */ /* 0x000fe400078e00ff */
[----:B------:R-:W-:Y:S01]  /*03f0*/  FMUL R3, R4, R4 ;  /* 0x0000000404037220 */ /* 0x000fe20000400000 */
[C---:B------:R-:W-:Y:S02]  /*0400*/  ISETP.GE.AND P0, PT, R8.reuse, RZ, PT ;  /* 0x000000ff0800720c */ /* 0x040fe40003f06270 */
[----:B------:R-:W-:Y:S01]  /*0410*/  FSETP.NEU.AND P3, PT, |R8|, |R9|, PT ;  /* 0x400000090800720b */ /* 0x000fe20003f6d200 */
[----:B------:R-:W-:Y:S01]  /*0420*/  FFMA R12, R3, R12, -0.015681877732276916504 ;  /* 0xbc807748030c7423 */ /* 0x000fe2000000000c */
[----:B------:R-:W-:-:S03]  /*0430*/  FSETP.NEU.AND P1, PT, R10, RZ, PT ;  /* 0x000000ff0a00720b */ /* 0x000fc60003f2d000 */
        /* <DEDUP_REMOVED lines=23> */
[----:B------:R-:W1:Y:S02]  /*05b0*/  F2I.NTZ R0, R0 ;  /* 0x0000000000007305 */ /* 0x000e640000203100 */
[----:B-1----:R-:W-:Y:S01]  /*05c0*/  I2FP.F32.S32 R12, R0 ;  /* 0x00000000000c7245 */ /* 0x002fe20000201400 */
        /* <DEDUP_REMOVED lines=8> */
[----:B------:R-:W-:Y:S01]  /*0650*/  @!P0 MOV R0, RZ ;  /* 0x000000ff00008202 */ /* 0x000fe20000000f00 */
[----:B------:R-:W-:Y:S06]  /*0660*/  @!P0 BRA `(.L_x_32) ;  /* 0x0000000000cc8947 */ /* 0x000fec0003800000 */
[----:B------:R-:W-:Y:S01]  /*0670*/  IMAD.SHL.U32 R3, R9, 0x100, RZ ;  /* 0x0000010009037824 */ /* 0x000fe200078e00ff */
[----:B------:R-:W1:Y:S01]  /*0680*/  LDCU.64 UR6, c[0x4][0x18] ;  /* 0x01000300ff0677ac */ /* 0x000e620008000a00 */
[----:B------:R-:W-:Y:S02]  /*0690*/  IMAD.MOV.U32 R8, RZ, RZ, RZ ;  /* 0x000000ffff087224 */ /* 0x000fe400078e00ff */
[----:B------:R-:W-:Y:S01]  /*06a0*/  IMAD.MOV.U32 R15, RZ, RZ, RZ ;  /* 0x000000ffff0f7224 */ /* 0x000fe200078e00ff */
[----:B------:R-:W-:Y:S01]  /*06b0*/  LOP3.LUT R21, R3, 0x80000000, RZ, 0xfc, !PT ;  /* 0x8000000003157812 */ /* 0x000fe200078efcff */
[----:B------:R-:W-:Y:S01]  /*06c0*/  IMAD.MOV.U32 R0, RZ, RZ, R1 ;  /* 0x000000ffff007224 */ /* 0x000fe200078e0001 */
[----:B------:R-:W-:-:S06]  /*06d0*/  UMOV UR4, URZ ;  /* 0x000000ff00047c82 */ /* 0x000fcc0008000000 */
.L_x_33:
[----:B-1----:R-:W-:Y:S01]  /*06e0*/  IMAD.U32 R10, RZ, RZ, UR6 ;  /* 0x00000006ff0a7e24 */ /* 0x002fe2000f8e00ff */
[----:B------:R-:W-:-:S05]  /*06f0*/  MOV R11, UR7 ;  /* 0x00000007000b7c02 */ /* 0x000fca0008000f00 */
        /* <DEDUP_REMOVED lines=8> */
[----:B------:R-:W-:Y:S02]  /*0780*/  IMAD.X R8, R5, 0x1, R15, P0 ;  /* 0x0000000105087824 */ /* 0x000fe400000e060f */
[----:B-1----:R-:W-:Y:S01]  /*0790*/  VIADD R0, R0, 0x4 ;  /* 0x0000000400007836 */ /* 0x002fe20000000000 */
        /* <DEDUP_REMOVED lines=24> */
[----:B------:R-:W2:Y:S01]  /*0920*/  I2F.F64.S64 R10, R10 ;  /* 0x0000000a000a7312 */ /* 0x000ea20000301c00 */
[----:B------:R-:W-:Y:S02]  /*0930*/  LEA.HI R0, R4, R3, RZ, 0x1 ;  /* 0x0000000304007211 */ /* 0x000fe400078f08ff */
[----:B------:R-:W-:-:S02]  /*0940*/  ISETP.GE.AND P1, PT, R5, RZ, PT ;  /* 0x000000ff0500720c */ /* 0x000fc40003f26270 */
[----:B------:R-:W-:-:S05]  /*0950*/  IADD3 R3, PT, PT, -R0, RZ, RZ ;  /* 0x000000ff00037210 */ /* 0x000fca0007ffe1ff */
[----:B------:R-:W-:Y:S01]  /*0960*/  @!P0 IMAD.MOV.U32 R0, RZ, RZ, R3 ;  /* 0x000000ffff008224 */ /* 0x000fe200078e0003 */
[----:B--2---:R-:W-:-:S10]  /*0970*/  DMUL R14, R10, UR6 ;  /* 0x000000060a0e7c28 */ /* 0x004fd40008000000 */
[----:B------:R-:W2:Y:S02]  /*0980*/  F2F.F32.F64 R14, R14 ;  /* 0x0000000e000e7310 */ /* 0x000ea40000301000 */
[----:B-12---:R-:W-:-:S07]  /*0990*/  FSEL R3, -R14, R14, !P1 ;  /* 0x0000000e0e037208 */ /* 0x006fce0004800100 */
.L_x_32:
[C---:B------:R-:W-:Y:S01]  /*09a0*/  LOP3.LUT R8, R0.reuse, 0x1, RZ, 0xc0, !PT ;  /* 0x0000000100087812 */ /* 0x040fe200078ec0ff */
[----:B------:R-:W-:Y:S02]  /*09b0*/  IMAD.MOV.U32 R4, RZ, RZ, 0x37cbac00 ;  /* 0x37cbac00ff047424 */ /* 0x000fe400078e00ff */
[----:B------:R-:W-:Y:S01]  /*09c0*/  FMUL R5, R3, R3 ;  /* 0x0000000303057220 */ /* 0x000fe20000400000 */
[----:B------:R-:W-:Y:S01]  /*09d0*/  VIADD R0, R0, 0x1 ;  /* 0x0000000100007836 */ /* 0x000fe20000000000 */
[----:B------:R-:W-:Y:S01]  /*09e0*/  ISETP.NE.U32.AND P0, PT, R8, 0x1, PT ;  /* 0x000000010800780c */ /* 0x000fe20003f05070 */
[----:B------:R-:W-:Y:S02]  /*09f0*/  IMAD.MOV.U32 R8, RZ, RZ, 0x3c0885e4 ;  /* 0x3c0885e4ff087424 */ /* 0x000fe400078e00ff */
[----:B------:R-:W-:Y:S01]  /*0a00*/  FFMA R4, R5, R4, -0.0013887860113754868507 ;  /* 0xbab607ed05047423 */ /* 0x000fe20000000004 */
[----:B------:R-:W-:Y:S02]  /*0a10*/  MOV R11, 0x3e2aaaa8 ;  /* 0x3e2aaaa8000b7802 */ /* 0x000fe40000000f00 */
[----:B------:R-:W-:-:S02]  /*0a20*/  LOP3.LUT P1, RZ, R0, 0x2, RZ, 0xc0, !PT ;  /* 0x0000000200ff7812 */ /* 0x000fc4000782c0ff */
[----:B------:R-:W-:Y:S02]  /*0a30*/  FSEL R4, R4, -0.00019574658654164522886, P0 ;  /* 0xb94d415304047808 */ /* 0x000fe40000000000 */
        /* <DEDUP_REMOVED lines=15> */
[----:B------:R-:W-:Y:S01]  /*0b30*/  MOV R0, R1 ;  /* 0x0000000100007202 */ /* 0x000fe20000000f00 */
[----:B------:R-:W-:Y:S01]  /*0b40*/  IMAD.MOV.U32 R8, RZ, RZ, RZ ;  /* 0x000000ffff087224 */ /* 0x000fe200078e00ff */
[----:B------:R-:W1:Y:S01]  /*0b50*/  LDCU.64 UR6, c[0x4][0x18] ;  /* 0x01000300ff0677ac */ /* 0x000e620008000a00 */
[----:B------:R-:W-:Y:S01]  /*0b60*/  IMAD.MOV.U32 R13, RZ, RZ, RZ ;  /* 0x000000ffff0d7224 */ /* 0x000fe200078e00ff */
[----:B------:R-:W-:Y:S01]  /*0b70*/  LOP3.LUT R15, R3, 0x80000000, RZ, 0xfc, !PT ;  /* 0x80000000030f7812 */ /* 0x000fe200078efcff */
[----:B------:R-:W-:-:S06]  /*0b80*/  UMOV UR4, URZ ;  /* 0x000000ff00047c82 */ /* 0x000fcc0008000000 */
.L_x_35:
[----:B-1----:R-:W-:Y:S02]  /*0b90*/  IMAD.U32 R10, RZ, RZ, UR6 ;  /* 0x00000006ff0a7e24 */ /* 0x002fe4000f8e00ff */
        /* <DEDUP_REMOVED lines=15> */
[----:B------:R-:W-:Y:S02]  /*0c90*/  LOP3.LUT P0, RZ, R5, 0x1f, RZ, 0xc0, !PT ;  /* 0x0000001f05ff7812 */ /* 0x000fe4000780c0ff */
[----:B------:R-:W-:-:S04]  /*0ca0*/  IADD3 R0, PT, PT, R0, -0x80, RZ ;  /* 0xffffff8000007810 */ /* 0x000fc80007ffe0ff */
        /* <DEDUP_REMOVED lines=15> */
[C---:B------:R-:W-:Y:S02]  /*0da0*/  LEA.HI R13, R4.reuse, R13, RZ, 0x1 ;  /* 0x0000000d040d7211 */ /* 0x040fe400078f08ff */
[C---:B------:R-:W-:Y:S02]  /*0db0*/  LOP3.LUT R10, R5.reuse, R3, RZ, 0x3c, !PT ;  /* 0x00000003050a7212 */ /* 0x040fe400078e3cff */
[----:B------:R-:W-:Y:S01]  /*0dc0*/  LOP3.LUT R11, R5, R4, RZ, 0x3c, !PT ;  /* 0x00000004050b7212 */ /* 0x000fe200078e3cff */
[----:B------:R-:W-:Y:S01]  /*0dd0*/  IMAD.MOV R0, RZ, RZ, -R13 ;  /* 0x000000ffff007224 */ /* 0x000fe200078e0a0d */
[----:B------:R-:W-:-:S03]  /*0de0*/  LOP3.LUT R9, R4, R9, RZ, 0x3c, !PT ;  /* 0x0000000904097212 */ /* 0x000fc600078e3cff */
[----:B------:R-:W-:Y:S01]  /*0df0*/  @!P1 IMAD.MOV.U32 R13, RZ, RZ, R0 ;  /* 0x000000ffff0d9224 */ /* 0x000fe200078e0000 */
[----:B------:R-:W2:Y:S01]  /*0e00*/  I2F.F64.S64 R10, R10 ;  /* 0x0000000a000a7312 */ /* 0x000ea20000301c00 */
[----:B------:R-:W-:Y:S01]  /*0e10*/  ISETP.GE.AND P0, PT, R9, RZ, PT ;  /* 0x000000ff0900720c */ /* 0x000fe20003f06270 */
[----:B--2---:R-:W-:-:S10]  /*0e20*/  DMUL R20, R10, UR6 ;  /* 0x000000060a147c28 */ /* 0x004fd40008000000 */
[----:B------:R-:W2:Y:S02]  /*0e30*/  F2F.F32.F64 R20, R20 ;  /* 0x0000001400147310 */ /* 0x000ea40000301000 */
[----:B-12---:R-:W-:-:S07]  /*0e40*/  FSEL R12, -R20, R20, !P0 ;  /* 0x00000014140c7208 */ /* 0x006fce0004000100 */
.L_x_34:
[----:B------:R-:W-:Y:S01]  /*0e50*/  VIADD R0, R7, 0xf3000000 ;  /* 0xf300000007007836 */ /* 0x000fe20000000000 */
[----:B------:R1:W2:Y:S04]  /*0e60*/  MUFU.RSQ R4, R7 ;  /* 0x0000000700047308 */ /* 0x0002a80000001400 */
[----:B------:R-:W-:-:S13]  /*0e70*/  ISETP.GT.U32.AND P0, PT, R0, 0x727fffff, PT ;  /* 0x727fffff0000780c */ /* 0x000fda0003f04070 */
[----:B-12---:R-:W-:Y:S05]  /*0e80*/  @!P0 BRA `(.L_x_36) ;  /* 0x0000000000108947 */ /* 0x006fea0003800000 */
[----:B------:R-:W-:Y:S02]  /*0e90*/  MOV R3, R7 ;  /* 0x0000000700037202 */ /* 0x000fe40000000f00 */
[----:B------:R-:W-:-:S07]  /*0ea0*/  MOV R7, 0xec0 ;  /* 0x00000ec000077802 */ /* 0x000fce0000000f00 */
[----:B0-----:R-:W-:Y:S05]  /*0eb0*/  CALL.REL.NOINC `($__internal_3_$__cuda_sm20_sqrt_rn_f32_slowpath) ;  /* 0x0000000800187944 */ /* 0x001fea0003c00000 */
[----:B------:R-:W-:Y:S05]  /*0ec0*/  BRA `(.L_x_37) ;  /* 0x0000000000107947 */ /* 0x000fea0003800000 */
.L_x_36:
[----:B------:R-:W-:Y:S01]  /*0ed0*/  FMUL.FTZ R0, R7, R4 ;  /* 0x0000000407007220 */ /* 0x000fe20000410000 */
[----:B------:R-:W-:-:S03]  /*0ee0*/  FMUL.FTZ R4, R4, 0.5 ;  /* 0x3f00000004047820 */ /* 0x000fc60000410000 */
[----:B------:R-:W-:-:S04]  /*0ef0*/  FFMA R3, -R0, R0, R7 ;  /* 0x0000000000037223 */ /* 0x000fc80000000107 */
[----:B------:R-:W-:-:S07]  /*0f00*/  FFMA R3, R3, R4, R0 ;  /* 0x0000000403037223 */ /* 0x000fce0000000000 */
.L_x_37:
[----:B------:R-:W-:Y:S02]  /*0f10*/  IMAD.MOV.U32 R0, RZ, RZ, 0x37cbac00 ;  /* 0x37cbac00ff007424 */ /* 0x000fe400078e00ff */
[----:B------:R-:W-:Y:S01]  /*0f20*/  FMUL R5, R12, R12 ;  /* 0x0000000c0c057220 */ /* 0x000fe20000400000 */
[C---:B------:R-:W-:Y:S01]  /*0f30*/  LOP3.LUT R4, R13.reuse, 0x1, RZ, 0xc0, !PT ;  /* 0x000000010d047812 */ /* 0x040fe200078ec0ff */
[----:B------:R-:W-:Y:S01]  /*0f40*/  IMAD.MOV.U32 R8, RZ, RZ, 0x3d2aaabb ;  /* 0x3d2aaabbff087424 */ /* 0x000fe200078e00ff */
[----:B------:R-:W-:Y:S01]  /*0f50*/  LOP3.LUT P1, RZ, R13, 0x2, RZ, 0xc0, !PT ;  /* 0x000000020dff7812 */ /* 0x000fe2000782c0ff */
[----:B------:R-:W-:Y:S01]  /*0f60*/  FFMA R0, R5, R0, -0.0013887860113754868507 ;  /* 0xbab607ed05007423 */ /* 0x000fe20000000000 */
[----:B------:R-:W-:Y:S01]  /*0f70*/  ISETP.NE.U32.AND P0, PT, R4, 0x1, PT ;  /* 0x000000010400780c */ /* 0x000fe20003f05070 */
[----:B------:R-:W-:Y:S02]  /*0f80*/  IMAD.MOV.U32 R9, RZ, RZ, 0x3effffff ;  /* 0x3effffffff097424 */ /* 0x000fe400078e00ff */
[----:B------:R-:W-:Y:S01]  /*0f90*/  FMUL R14, R14, R3 ;  /* 0x000000030e0e7220 */ /* 0x000fe20000400000 */
[----:B------:R-:W-:-:S02]  /*0fa0*/  FSEL R4, R0, -0.00019574658654164522886, !P0 ;  /* 0xb94d415300047808 */ /* 0x000fc40004000000 */
[----:B------:R-:W-:Y:S02]  /*0fb0*/  FSEL R8, R8, 0.0083327032625675201416, !P0 ;  /* 0x3c0885e408087808 */ /* 0x000fe40004000000 */
[----:B------:R-:W-:Y:S02]  /*0fc0*/  FSEL R0, R12, 1, P0 ;  /* 0x3f8000000c007808 */ /* 0x000fe40000000000 */
[----:B------:R-:W-:Y:S01]  /*0fd0*/  FSEL R9, -R9, -0.16666662693023681641, !P0 ;  /* 0xbe2aaaa809097808 */ /* 0x000fe20004000100 */
[C---:B------:R-:W-:Y:S02]  /*0fe0*/  FFMA R4, R5.reuse, R4, R8 ;  /* 0x0000000405047223 */ /* 0x040fe40000000008 */
[C---:B------:R-:W-:Y:S02]  /*0ff0*/  FFMA R7, R5.reuse, R0, RZ ;  /* 0x0000000005077223 */ /* 0x040fe400000000ff */
[----:B------:R-:W-:-:S04]  /*1000*/  FFMA R4, R5, R4, R9 ;  /* 0x0000000405047223 */ /* 0x000fc80000000009 */
[----:B------:R-:W-:-:S04]  /*1010*/  FFMA R0, R7, R4, R0 ;  /* 0x0000000407007223 */ /* 0x000fc80000000000 */
[----:B------:R-:W-:-:S04]  /*1020*/  @P1 FADD R0, RZ, -R0 ;  /* 0x80000000ff001221 */ /* 0x000fc80000000000 */
[----:B------:R-:W-:-:S05]  /*1030*/  FMUL R15, R0, R3 ;  /* 0x00000003000f7220 */ /* 0x000fca0000400000 */
[----:B------:R1:W-:Y:S02]  /*1040*/  STG.E.64 desc[UR36][R16.64], R14 ;  /* 0x0000000e10007986 */ /* 0x0003e4000c101b24 */
.L_x_27:
[----:B------:R-:W-:Y:S01]  /*1050*/  IADD3 R3, PT, PT, R19, 0x1, R2 ;  /* 0x0000000113037810 */ /* 0x000fe20007ffe002 */
[----:B------:R-:W-:Y:S01]  /*1060*/  BAR.SYNC.DEFER_BLOCKING 0x0 ;  /* 0x0000000000007b1d */ /* 0x000fe20000010000 */
[----:B------:R-:W-:Y:S02]  /*1070*/  MOV R0, 0x20 ;  /* 0x0000002000007802 */ /* 0x000fe40000000f00 */
[----:B0-----:R-:W-:-:S05]  /*1080*/  IADD3 R6, P0, P1, R1, 0x20, R6 ;  /* 0x0000002001067810 */ /* 0x001fca000791e006 */
[----:B------:R0:W2:Y:S01]  /*1090*/  LDC.64 R8, c[0x4][R0] ;  /* 0x0100000000087b82 */ /* 0x0000a20000000a00 */
[----:B------:R-:W3:Y:S01]  /*10a0*/  LDCU.64 UR6, c[0x4][0x10] ;  /* 0x01000200ff0677ac */ /* 0x000ee20008000a00 */
[----:B------:R0:W-:Y:S01]  /*10b0*/  STL.64 [R1+0x20], R2 ;  /* 0x0000200201007387 */ /* 0x0001e20000100a00 */
[----:B------:R-:W-:Y:S01]  /*10c0*/  IADD3.X R7, PT, PT, RZ, UR5, RZ, P0, P1 ;  /* 0x00000005ff077c10 */ /* 0x000fe200087e24ff */
[----:B---3--:R-:W-:Y:S01]  /*10d0*/  IMAD.U32 R4, RZ, RZ, UR6 ;  /* 0x00000006ff047e24 */ /* 0x008fe2000f8e00ff */
[----:B0-----:R-:W-:-:S07]  /*10e0*/  MOV R5, UR7 ;  /* 0x0000000700057c02 */ /* 0x001fce0008000f00 */
[----:B------:R-:W-:-:S07]  /*10f0*/  LEPC R20, `(.L_x_38) ;  /* 0x000000001014794e */ /* 0x000fce0000000000 */
[----:B-12---:R-:W-:Y:S05]  /*1100*/  CALL.ABS.NOINC R8 ;  /* 0x0000000008007343 */ /* 0x006fea0003c00000 */
.L_x_38:
[----:B------:R-:W2:Y:S01]  /*1110*/  LDG.E.64 R8, desc[UR36][R16.64] ;  /* 0x0000002410087981 */ /* 0x000ea2000c1e1b00 */
[----:B------:R-:W-:-:S05]  /*1120*/  IMAD.WIDE.U32 R4, R19, 0x8, R16 ;  /* 0x0000000813047825 */ /* 0x000fca00078e0010 */
[----:B------:R0:W5:Y:S01]  /*1130*/  LDG.E.64 R6, desc[UR36][R4.64+0x8] ;  /* 0x0000082404067981 */ /* 0x000162000c1e1b00 */
[----:B--2---:R-:W-:-:S04]  /*1140*/  FADD R0, |R8|, |R9| ;  /* 0x4000000908007221 */ /* 0x004fc80000000200 */
[----:B------:R-:W-:-:S05]  /*1150*/  VIADD R2, R0, 0x1800000 ;  /* 0x0180000000027836 */ /* 0x000fca0000000000 */
[----:B------:R-:W-:-:S04]  /*1160*/  LOP3.LUT R2, R2, 0x7f800000, RZ, 0xc0, !PT ;  /* 0x7f80000002027812 */ /* 0x000fc800078ec0ff */
[----:B------:R-:W-:-:S13]  /*1170*/  ISETP.GT.U32.AND P0, PT, R2, 0x1ffffff, PT ;  /* 0x01ffffff0200780c */ /* 0x000fda0003f04070 */
[----:B0-----:R-:W-:Y:S05]  /*1180*/  @P0 BRA `(.L_x_39) ;  /* 0x0000000000100947 */ /* 0x001fea0003800000 */
[----:B------:R-:W-:-:S07]  /*1190*/  MOV R10, 0x11b0 ;  /* 0x000011b0000a7802 */ /* 0x000fce0000000f00 */
[----:B-----5:R-:W-:Y:S05]  /*11a0*/  CALL.REL.NOINC `($__internal_2_$__cuda_sm20_rcp_rn_f32_slowpath) ;  /* 0x00000000008c7944 */ /* 0x020fea0003c00000 */
[----:B------:R-:W-:Y:S01]  /*11b0*/  IMAD.MOV.U32 R2, RZ, RZ, R3 ;  /* 0x000000ffff027224 */ /* 0x000fe200078e0003 */
[----:B------:R-:W-:Y:S06]  /*11c0*/  BRA `(.L_x_40) ;  /* 0x0000000000107947 */ /* 0x000fec0003800000 */
.L_x_39:
[----:B------:R-:W0:Y:S02]  /*11d0*/  MUFU.RCP R3, R0 ;  /* 0x0000000000037308 */ /* 0x000e240000001000 */
[----:B0-----:R-:W-:-:S04]  /*11e0*/  FFMA R2, R0, R3, -1 ;  /* 0xbf80000000027423 */ /* 0x001fc80000000003 */
[----:B------:R-:W-:-:S04]  /*11f0*/  FADD.FTZ R2, -R2, -RZ ;  /* 0x800000ff02027221 */ /* 0x000fc80000010100 */
[----:B------:R-:W-:-:S07]  /*1200*/  FFMA R2, R3, R2, R3 ;  /* 0x0000000203027223 */ /* 0x000fce0000000003 */
.L_x_40:
[-C--:B------:R-:W-:Y:S01]  /*1210*/  FMUL R9, R9, R2.reuse ;  /* 0x0000000209097220 */ /* 0x080fe20000400000 */
[-C--:B------:R-:W-:Y:S01]  /*1220*/  FMUL R8, R8, R2.reuse ;  /* 0x0000000208087220 */ /* 0x080fe20000400000 */
[----:B------:R-:W-:Y:S01]  /*1230*/  BSSY.RECONVERGENT B0, `(.L_x_41) ;  /* 0x0000012000007945 */ /* 0x000fe20003800200 */
[-C--:B-----5:R-:W-:Y:S01]  /*1240*/  FMUL R6, R6, R2.reuse ;  /* 0x0000000206067220 */ /* 0x0a0fe20000400000 */
[----:B------:R-:W-:Y:S01]  /*1250*/  FMUL R3, R9, R9 ;  /* 0x0000000909037220 */ /* 0x000fe20000400000 */
[----:B------:R-:W-:-:S03]  /*1260*/  FMUL R7, R7, R2 ;  /* 0x0000000207077220 */ /* 0x000fc60000400000 */
[----:B------:R-:W-:-:S04]  /*1270*/  FFMA R11, R8, R8, R3 ;  /* 0x00000008080b7223 */ /* 0x000fc80000000003 */
[----:B------:R-:W-:-:S05]  /*1280*/  VIADD R0, R11, 0x1800000 ;  /* 0x018000000b007836 */ /* 0x000fca0000000000 */
[----:B------:R-:W-:-:S04]  /*1290*/  LOP3.LUT R0, R0, 0x7f800000, RZ, 0xc0, !PT ;  /* 0x7f80000000007812 */ /* 0x000fc800078ec0ff */
[----:B------:R-:W-:-:S13]  /*12a0*/  ISETP.GT.U32.AND P0, PT, R0, 0x1ffffff, PT ;  /* 0x01ffffff0000780c */ /* 0x000fda0003f04070 */
[----:B------:R-:W-:Y:S05]  /*12b0*/  @P0 BRA `(.L_x_42) ;  /* 0x0000000000140947 */ /* 0x000fea0003800000 */
[----:B------:R-:W-:Y:S01]  /*12c0*/  IMAD.MOV.U32 R0, RZ, RZ, R11 ;  /* 0x000000ffff007224 */ /* 0x000fe200078e000b */
[----:B------:R-:W-:-:S07]  /*12d0*/  MOV R10, 0x12f0 ;  /* 0x000012f0000a7802 */ /* 0x000fce0000000f00 */
[----:B------:R-:W-:Y:S05]  /*12e0*/  CALL.REL.NOINC `($__internal_2_$__cuda_sm20_rcp_rn_f32_slowpath) ;  /* 0x00000000003c7944 */ /* 0x000fea0003c00000 */
[----:B------:R-:W-:Y:S01]  /*12f0*/  MOV R0, R3 ;  /* 0x0000000300007202 */ /* 0x000fe20000000f00 */
[----:B------:R-:W-:Y:S06]  /*1300*/  BRA `(.L_x_43) ;  /* 0x0000000000107947 */ /* 0x000fec0003800000 */
.L_x_42:
[----:B------:R-:W0:Y:S02]  /*1310*/  MUFU.RCP R0, R11 ;  /* 0x0000000b00007308 */ /* 0x000e240000001000 */
[----:B0-----:R-:W-:-:S04]  /*1320*/  FFMA R2, R11, R0, -1 ;  /* 0xbf8000000b027423 */ /* 0x001fc80000000000 */
[----:B------:R-:W-:-:S04]  /*1330*/  FADD.FTZ R3, -R2, -RZ ;  /* 0x800000ff02037221 */ /* 0x000fc80000010100 */
[----:B------:R-:W-:-:S07]  /*1340*/  FFMA R0, R0, R3, R0 ;  /* 0x0000000300007223 */ /* 0x000fce0000000000 */
.L_x_43:
[----:B------:R-:W-:Y:S05]  /*1350*/  BSYNC.RECONVERGENT B0 ;  /* 0x0000000000007941 */ /* 0x000fea0003800200 */
.L_x_41:
[-C--:B------:R-:W-:Y:S01]  /*1360*/  FMUL R3, R7, R9.reuse ;  /* 0x0000000907037220 */ /* 0x080fe20000400000 */
[----:B------:R-:W-:-:S03]  /*1370*/  FMUL R2, R6, R9 ;  /* 0x0000000906027220 */ /* 0x000fc60000400000 */
[-C--:B------:R-:W-:Y:S01]  /*1380*/  FFMA R3, R6, R8.reuse, R3 ;  /* 0x0000000806037223 */ /* 0x080fe20000000003 */
[----:B------:R-:W-:-:S03]  /*1390*/  FFMA R7, R7, R8, -R2 ;  /* 0x0000000807077223 */ /* 0x000fc60000000802 */
[-C--:B------:R-:W-:Y:S01]  /*13a0*/  FMUL R2, R3, R0.reuse ;  /* 0x0000000003027220 */ /* 0x080fe20000400000 */
[----:B------:R-:W-:-:S05]  /*13b0*/  FMUL R3, R7, R0 ;  /* 0x0000000007037220 */ /* 0x000fca0000400000 */
[----:B------:R-:W-:Y:S01]  /*13c0*/  STG.E.64 desc[UR36][R4.64+0x8], R2 ;  /* 0x0000080204007986 */ /* 0x000fe2000c101b24 */
[----:B------:R-:W-:Y:S05]  /*13d0*/  EXIT ;  /* 0x000000000000794d */ /* 0x000fea0003800000 */
        .weak           $__internal_2_$__cuda_sm20_rcp_rn_f32_slowpath
        .type           $__internal_2_$__cuda_sm20_rcp_rn_f32_slowpath,@function
        .size           $__internal_2_$__cuda_sm20_rcp_rn_f32_slowpath,($__internal_3_$__cuda_sm20_sqrt_rn_f32_slowpath - $__internal_2_$__cuda_sm20_rcp_rn_f32_slowpath)
$__internal_2_$__cuda_sm20_rcp_rn_f32_slowpath:
[----:B------:R-:W-:Y:S01]  /*13e0*/  IMAD.SHL.U32 R2, R0, 0x2, RZ ;  /* 0x0000000200027824 */ /* 0x000fe200078e00ff */
[----:B------:R-:W-:Y:S04]  /*13f0*/  BSSY.RECONVERGENT B1, `(.L_x_44) ;  /* 0x0000030000017945 */ /* 0x000fe80003800200 */
[----:B------:R-:W-:-:S04]  /*1400*/  SHF.R.U32.HI R2, RZ, 0x18, R2 ;  /* 0x00000018ff027819 */ /* 0x000fc80000011602 */
[----:B------:R-:W-:-:S13]  /*1410*/  ISETP.NE.U32.AND P0, PT, R2, RZ, PT ;  /* 0x000000ff0200720c */ /* 0x000fda0003f05070 */
[----:B------:R-:W-:Y:S05]  /*1420*/  @P0 BRA `(.L_x_45) ;  /* 0x0000000000280947 */ /* 0x000fea0003800000 */
[----:B------:R-:W-:-:S05]  /*1430*/  IMAD.SHL.U32 R2, R0, 0x2, RZ ;  /* 0x0000000200027824 */ /* 0x000fca00078e00ff */
[----:B------:R-:W-:-:S13]  /*1440*/  ISETP.NE.AND P0, PT, R2, RZ, PT ;  /* 0x000000ff0200720c */ /* 0x000fda0003f05270 */
[----:B------:R-:W-:Y:S01]  /*1450*/  @P0 FFMA R11, R0, 1.84467440737095516160e+19, RZ ;  /* 0x5f800000000b0823 */ /* 0x000fe200000000ff */
[----:B------:R-:W-:Y:S08]  /*1460*/  @!P0 MUFU.RCP R3, R0 ;  /* 0x0000000000038308 */ /* 0x000ff00000001000 */
[----:B------:R-:W0:Y:S02]  /*1470*/  @P0 MUFU.RCP R2, R11 ;  /* 0x0000000b00020308 */ /* 0x000e240000001000 */
[----:B0-----:R-:W-:-:S04]  /*1480*/  @P0 FFMA R12, R11, R2, -1 ;  /* 0xbf8000000b0c0423 */ /* 0x001fc80000000002 */
[----:B------:R-:W-:-:S04]  /*1490*/  @P0 FADD.FTZ R13, -R12, -RZ ;  /* 0x800000ff0c0d0221 */ /* 0x000fc80000010100 */
[----:B------:R-:W-:-:S04]  /*14a0*/  @P0 FFMA R2, R2, R13, R2 ;  /* 0x0000000d02020223 */ /* 0x000fc80000000002 */
[----:B------:R-:W-:Y:S01]  /*14b0*/  @P0 FFMA R3, R2, 1.84467440737095516160e+19, RZ ;  /* 0x5f80000002030823 */ /* 0x000fe200000000ff */
[----:B------:R-:W-:Y:S06]  /*14c0*/  BRA `(.L_x_46) ;  /* 0x0000000000887947 */ /* 0x000fec0003800000 */
.L_x_45:
[----:B------:R-:W-:-:S05]  /*14d0*/  VIADD R15, R2, 0xffffff03 ;  /* 0xffffff03020f7836 */ /* 0x000fca0000000000 */
[----:B------:R-:W-:-:S13]  /*14e0*/  ISETP.GT.U32.AND P0, PT, R15, 0x1, PT ;  /* 0x000000010f00780c */ /* 0x000fda0003f04070 */
[----:B------:R-:W-:Y:S05]  /*14f0*/  @P0 BRA `(.L_x_47) ;  /* 0x0000000000780947 */ /* 0x000fea0003800000 */
[----:B------:R-:W-:Y:S01]  /*1500*/  LOP3.LUT R3, R0, 0x7fffff, RZ, 0xc0, !PT ;  /* 0x007fffff00037812 */ /* 0x000fe200078ec0ff */
[----:B------:R-:W-:Y:S02]  /*1510*/  IMAD.MOV.U32 R14, RZ, RZ, 0x3 ;  /* 0x00000003ff0e7424 */ /* 0x000fe400078e00ff */
[----:B------:R-:W-:Y:S01]  /*1520*/  VIADD R2, R2, 0xffffff04 ;  /* 0xffffff0402027836 */ /* 0x000fe20000000000 */
[----:B------:R-:W-:Y:S02]  /*1530*/  LOP3.LUT R3, R3, 0x3f800000, RZ, 0xfc, !PT ;  /* 0x3f80000003037812 */ /* 0x000fe400078efcff */
[----:B------:R-:W-:Y:S02]  /*1540*/  SHF.L.U32 R14, R14, R15, RZ ;  /* 0x0000000f0e0e7219 */ /* 0x000fe400000006ff */
[----:B------:R-:W0:Y:S02]  /*1550*/  MUFU.RCP R12, R3 ;  /* 0x00000003000c7308 */ /* 0x000e240000001000 */
[----:B0-----:R-:W-:-:S04]  /*1560*/  FFMA R11, R3, R12, -1 ;  /* 0xbf800000030b7423 */ /* 0x001fc8000000000c */
[----:B------:R-:W-:-:S04]  /*1570*/  FADD.FTZ R11, -R11, -RZ ;  /* 0x800000ff0b0b7221 */ /* 0x000fc80000010100 */
[CCC-:B------:R-:W-:Y:S01]  /*1580*/  FFMA.RM R13, R12.reuse, R11.reuse, R12.reuse ;  /* 0x0000000b0c0d7223 */ /* 0x1c0fe2000000400c */
[----:B------:R-:W-:-:S04]  /*1590*/  FFMA.RP R12, R12, R11, R12 ;  /* 0x0000000b0c0c7223 */ /* 0x000fc8000000800c */
[C---:B------:R-:W-:Y:S02]  /*15a0*/  LOP3.LUT R11, R13.reuse, 0x7fffff, RZ, 0xc0, !PT ;  /* 0x007fffff0d0b7812 */ /* 0x040fe400078ec0ff */
[----:B------:R-:W-:Y:S02]  /*15b0*/  FSETP.NEU.FTZ.AND P0, PT, R13, R12, PT ;  /* 0x0000000c0d00720b */ /* 0x000fe40003f1d000 */
[----:B------:R-:W-:Y:S02]  /*15c0*/  LOP3.LUT R11, R11, 0x800000, RZ, 0xfc, !PT ;  /* 0x008000000b0b7812 */ /* 0x000fe400078efcff */
[----:B------:R-:W-:Y:S02]  /*15d0*/  SEL R12, RZ, 0xffffffff, !P0 ;  /* 0xffffffffff0c7807 */ /* 0x000fe40004000000 */
[----:B------:R-:W-:Y:S02]  /*15e0*/  LOP3.LUT R14, R14, R11, RZ, 0xc0, !PT ;  /* 0x0000000b0e0e7212 */ /* 0x000fe400078ec0ff */
[----:B------:R-:W-:-:S02]  /*15f0*/  IADD3 R12, PT, PT, -R12, RZ, RZ ;  /* 0x000000ff0c0c7210 */ /* 0x000fc40007ffe1ff */
[-C--:B------:R-:W-:Y:S02]  /*1600*/  SHF.R.U32.HI R14, RZ, R15.reuse, R14 ;  /* 0x0000000fff0e7219 */ /* 0x080fe4000001160e */
[----:B------:R-:W-:Y:S02]  /*1610*/  LOP3.LUT P1, RZ, R12, R15, R11, 0xf8, !PT ;  /* 0x0000000f0cff7212 */ /* 0x000fe4000782f80b */
[C---:B------:R-:W-:Y:S02]  /*1620*/  LOP3.LUT P0, RZ, R14.reuse, 0x1, RZ, 0xc0, !PT ;  /* 0x000000010eff7812 */ /* 0x040fe4000780c0ff */
[----:B------:R-:W-:-:S04]  /*1630*/  LOP3.LUT P2, RZ, R14, 0x2, RZ, 0xc0, !PT ;  /* 0x000000020eff7812 */ /* 0x000fc8000784c0ff */
[----:B------:R-:W-:Y:S02]  /*1640*/  PLOP3.LUT P0, PT, P0, P1, P2, 0xe0, 0x0 ;  /* 0x000000000000781c */ /* 0x000fe40000703c20 */
[----:B------:R-:W-:Y:S02]  /*1650*/  LOP3.LUT P1, RZ, R0, 0x7fffff, RZ, 0xc0, !PT ;  /* 0x007fffff00ff7812 */ /* 0x000fe4000782c0ff */
[----:B------:R-:W-:-:S05]  /*1660*/  SEL R3, RZ, 0x1, !P0 ;  /* 0x00000001ff037807 */ /* 0x000fca0004000000 */
[----:B------:R-:W-:-:S05]  /*1670*/  IMAD.MOV R3, RZ, RZ, -R3 ;  /* 0x000000ffff037224 */ /* 0x000fca00078e0a03 */
[----:B------:R-:W-:Y:S02]  /*1680*/  ISETP.GE.AND P0, PT, R3, RZ, PT ;  /* 0x000000ff0300720c */ /* 0x000fe40003f06270 */
[----:B------:R-:W-:-:S11]  /*1690*/  SHF.R.U32.HI R3, RZ, R2, R11 ;  /* 0x00000002ff037219 */ /* 0x000fd6000001160b */
[----:B------:R-:W-:-:S04]  /*16a0*/  @!P0 VIADD R3, R3, 0x1 ;  /* 0x0000000103038836 */ /* 0x000fc80000000000 */
[----:B------:R-:W-:-:S05]  /*16b0*/  @!P1 IMAD.SHL.U32 R3, R3, 0x2, RZ ;  /* 0x0000000203039824 */ /* 0x000fca00078e00ff */
[----:B------:R-:W-:Y:S01]  /*16c0*/  LOP3.LUT R3, R3, 0x80000000, R0, 0xf8, !PT ;  /* 0x8000000003037812 */ /* 0x000fe200078ef800 */
[----:B------:R-:W-:Y:S06]  /*16d0*/  BRA `(.L_x_46) ;  /* 0x0000000000047947 */ /* 0x000fec0003800000 */
.L_x_47:
[----:B------:R0:W1:Y:S02]  /*16e0*/  MUFU.RCP R3, R0 ;  /* 0x0000000000037308 */ /* 0x0000640000001000 */
.L_x_46:
[----:B------:R-:W-:Y:S05]  /*16f0*/  BSYNC.RECONVERGENT B1 ;  /* 0x0000000000017941 */ /* 0x000fea0003800200 */
.L_x_44:
[----:B------:R-:W-:-:S04]  /*1700*/  HFMA2 R11, -RZ, RZ, 0, 0 ;  /* 0x00000000ff0b7431 */ /* 0x000fc800000001ff */
[----:B01----:R-:W-:Y:S05]  /*1710*/  RET.REL.NODEC R10 `(_Z6bChol2P6float2ii) ;  /* 0xffffffe80a387950 */ /* 0x003fea0003c3ffff */
        .weak           $__internal_3_$__cuda_sm20_sqrt_rn_f32_slowpath
        .type           $__internal_3_$__cuda_sm20_sqrt_rn_f32_slowpath,@function
        .size           $__internal_3_$__cuda_sm20_sqrt_rn_f32_slowpath,($__internal_4_$__cuda_sm3x_div_rn_noftz_f32_slowpath - $__internal_3_$__cuda_sm20_sqrt_rn_f32_slowpath)
$__internal_3_$__cuda_sm20_sqrt_rn_f32_slowpath:
[----:B------:R-:W-:-:S13]  /*1720*/  LOP3.LUT P0, RZ, R3, 0x7fffffff, RZ, 0xc0, !PT ;  /* 0x7fffffff03ff7812 */ /* 0x000fda000780c0ff */
[----:B------:R-:W-:Y:S01]  /*1730*/  @!P0 IMAD.MOV.U32 R5, RZ, RZ, R3 ;  /* 0x000000ffff058224 */ /* 0x000fe200078e0003 */
[----:B------:R-:W-:Y:S06]  /*1740*/  @!P0 BRA `(.L_x_48) ;  /* 0x0000000000448947 */ /* 0x000fec0003800000 */
[----:B------:R-:W-:-:S13]  /*1750*/  FSETP.GEU.FTZ.AND P0, PT, R3, RZ, PT ;  /* 0x000000ff0300720b */ /* 0x000fda0003f1e000 */
[----:B------:R-:W-:Y:S01]  /*1760*/  @!P0 IMAD.MOV.U32 R5, RZ, RZ, 0x7fffffff ;  /* 0x7fffffffff058424 */ /* 0x000fe200078e00ff */
        /* <DEDUP_REMOVED lines=15> */
.L_x_48:
[----:B------:R-:W-:Y:S01]  /*1860*/  MOV R10, R7 ;  /* 0x00000007000a7202 */ /* 0x000fe20000000f00 */
[----:B------:R-:W-:Y:S02]  /*1870*/  IMAD.MOV.U32 R11, RZ, RZ, 0x0 ;  /* 0x00000000ff0b7424 */ /* 0x000fe400078e00ff */
[----:B------:R-:W-:Y:S02]  /*1880*/  IMAD.MOV.U32 R3, RZ, RZ, R5 ;  /* 0x000000ffff037224 */ /* 0x000fe400078e0005 */
[----:B------:R-:W-:Y:S05]  /*1890*/  RET.REL.NODEC R10 `(_Z6bChol2P6float2ii) ;  /* 0xffffffe40ad87950 */ /* 0x000fea0003c3ffff */
        .weak           $__internal_4_$__cuda_sm3x_div_rn_noftz_f32_slowpath
        .type           $__internal_4_$__cuda_sm3x_div_rn_noftz_f32_slowpath,@function
        .size           $__internal_4_$__cuda_sm3x_div_rn_noftz_f32_slowpath,(.L_x_65 - $__internal_4_$__cuda_sm3x_div_rn_noftz_f32_slowpath)
$__internal_4_$__cuda_sm3x_div_rn_noftz_f32_slowpath:
[--C-:B------:R-:W-:Y:S01]  /*18a0*/  SHF.R.U32.HI R5, RZ, 0x17, R4.reuse ;  /* 0x00000017ff057819 */ /* 0x100fe20000011604 */
[----:B------:R-:W-:Y:S01]  /*18b0*/  IMAD.MOV.U32 R14, RZ, RZ, R4 ;  /* 0x000000ffff0e7224 */ /* 0x000fe200078e0004 */
[----:B------:R-:W-:Y:S02]  /*18c0*/  SHF.R.U32.HI R11, RZ, 0x17, R3 ;  /* 0x00000017ff0b7819 */ /* 0x000fe40000011603 */
[----:B------:R-:W-:Y:S02]  /*18d0*/  LOP3.LUT R5, R5, 0xff, RZ, 0xc0, !PT ;  /* 0x000000ff05057812 */ /* 0x000fe400078ec0ff */
[----:B------:R-:W-:-:S03]  /*18e0*/  LOP3.LUT R18, R11, 0xff, RZ, 0xc0, !PT ;  /* 0x000000ff0b127812 */ /* 0x000fc600078ec0ff */
[----:B------:R-:W-:Y:S02]  /*18f0*/  VIADD R15, R5, 0xffffffff ;  /* 0xffffffff050f7836 */ /* 0x000fe40000000000 */
[----:B------:R-:W-:-:S03]  /*1900*/  VIADD R13, R18, 0xffffffff ;  /* 0xffffffff120d7836 */ /* 0x000fc60000000000 */
[----:B------:R-:W-:-:S04]  /*1910*/  ISETP.GT.U32.AND P0, PT, R15, 0xfd, PT ;  /* 0x000000fd0f00780c */ /* 0x000fc80003f04070 */
[----:B------:R-:W-:-:S13]  /*1920*/  ISETP.GT.U32.OR P0, PT, R13, 0xfd, P0 ;  /* 0x000000fd0d00780c */ /* 0x000fda0000704470 */
[----:B------:R-:W-:Y:S01]  /*1930*/  @!P0 MOV R11, RZ ;  /* 0x000000ff000b8202 */ /* 0x000fe20000000f00 */
        /* <DEDUP_REMOVED lines=24> */
.L_x_49:
[----:B------:R-:W-:Y:S02]  /*1ac0*/  LEA R13, R5, 0xc0800000, 0x17 ;  /* 0xc0800000050d7811 */ /* 0x000fe400078eb8ff */
[----:B------:R-:W-:-:S03]  /*1ad0*/  IADD3 R18, PT, PT, R18, -0x7f, RZ ;  /* 0xffffff8112127810 */ /* 0x000fc60007ffe0ff */
[----:B------:R-:W-:Y:S02]  /*1ae0*/  IMAD.IADD R15, R14, 0x1, -R13 ;  /* 0x000000010e0f7824 */ /* 0x000fe400078e0a0d */
[C---:B------:R-:W-:Y:S01]  /*1af0*/  IMAD R3, R18.reuse, -0x800000, R3 ;  /* 0xff80000012037824 */ /* 0x040fe200078e0203 */
[----:B------:R-:W-:Y:S01]  /*1b00*/  IADD3 R18, PT, PT, R18, 0x7f, -R5 ;  /* 0x0000007f12127810 */ /* 0x000fe20007ffe805 */
[----:B------:R-:W0:Y:S01]  /*1b10*/  MUFU.RCP R14, R15 ;  /* 0x0000000f000e7308 */ /* 0x000e220000001000 */
[----:B------:R-:W-:-:S03]  /*1b20*/  FADD.FTZ R20, -R15, -RZ ;  /* 0x800000ff0f147221 */ /* 0x000fc60000010100 */
        /* <DEDUP_REMOVED lines=43> */
.L_x_55:
[----:B------:R-:W-:-:S04]  /*1de0*/  LOP3.LUT R3, R3, 0x80000000, RZ, 0xc0, !PT ;  /* 0x8000000003037812 */ /* 0x000fc800078ec0ff */
[----:B------:R-:W-:Y:S01]  /*1df0*/  LOP3.LUT R3, R3, 0x7f800000, RZ, 0xfc, !PT ;  /* 0x7f80000003037812 */ /* 0x000fe200078efcff */
[----:B------:R-:W-:Y:S06]  /*1e00*/  BRA `(.L_x_56) ;  /* 0x0000000000287947 */ /* 0x000fec0003800000 */
.L_x_54:
[----:B------:R-:W-:Y:S01]  /*1e10*/  IMAD R3, R18, 0x800000, R3 ;  /* 0x0080000012037824 */ /* 0x000fe200078e0203 */
[----:B------:R-:W-:Y:S06]  /*1e20*/  BRA `(.L_x_56) ;  /* 0x0000000000207947 */ /* 0x000fec0003800000 */
.L_x_53:
[----:B------:R-:W-:-:S04]  /*1e30*/  LOP3.LUT R3, R14, 0x80000000, R3, 0x48, !PT ;  /* 0x800000000e037812 */ /* 0x000fc800078e4803 */
[----:B------:R-:W-:Y:S01]  /*1e40*/  LOP3.LUT R3, R3, 0x7f800000, RZ, 0xfc, !PT ;  /* 0x7f80000003037812 */ /* 0x000fe200078efcff */
[----:B------:R-:W-:Y:S06]  /*1e50*/  BRA `(.L_x_56) ;  /* 0x0000000000147947 */ /* 0x000fec0003800000 */
.L_x_52:
[----:B------:R-:W-:Y:S01]  /*1e60*/  LOP3.LUT R3, R14, 0x80000000, R3, 0x48, !PT ;  /* 0x800000000e037812 */ /* 0x000fe200078e4803 */
[----:B------:R-:W-:Y:S06]  /*1e70*/  BRA `(.L_x_56) ;  /* 0x00000000000c7947 */ /* 0x000fec0003800000 */
.L_x_51:
[----:B------:R-:W0:Y:S01]  /*1e80*/  MUFU.RSQ R3, -QNAN ;  /* 0xffc0000000037908 */ /* 0x000e220000001400 */
[----:B------:R-:W-:Y:S05]  /*1e90*/  BRA `(.L_x_56) ;  /* 0x0000000000047947 */ /* 0x000fea0003800000 */
.L_x_50:
[----:B------:R-:W-:-:S07]  /*1ea0*/  FADD.FTZ R3, R3, R4 ;  /* 0x0000000403037221 */ /* 0x000fce0000010000 */
.L_x_56:
[----:B------:R-:W-:-:S04]  /*1eb0*/  IMAD.MOV.U32 R13, RZ, RZ, 0x0 ;  /* 0x00000000ff0d7424 */ /* 0x000fc800078e00ff */
[----:B0-----:R-:W-:Y:S05]  /*1ec0*/  RET.REL.NODEC R12 `(_Z6bChol2P6float2ii) ;  /* 0xffffffe00c4c7950 */ /* 0x001fea0003c3ffff */
.L_x_57:
        /* <DEDUP_REMOVED lines=11> */
.L_x_65:


//--------------------- .text._Z6bChol3P6float2ii --------------------------
	.section	.text._Z6bChol3P6float2ii,"ax",@progbits
	.align	128
        .global         _Z6bChol3P6float2ii
        .type           _Z6bChol3P6float2ii,@function
        .size           _Z6bChol3P6float2ii,(.L_x_70 - _Z6bChol3P6float2ii)
        .other          _Z6bChol3P6float2ii,@"STO_CUDA_ENTRY STV_DEFAULT"
_Z6bChol3P6float2ii:
.text._Z6bChol3P6float2ii:
[----:B------:R-:W0:Y:S01]  /*0000*/  LDC R1, c[0x0][0x37c] ;  /* 0x0000df00ff017b82 */ /* 0x000e220000000800 */
[----:B------:R-:W1:Y:S01]  /*0010*/  S2R R8, SR_TID.X ;  /* 0x0000000000087919 */ /* 0x000e620000002100 */
[----:B------:R-:W2:Y:S01]  /*0020*/  LDCU UR5, c[0x0][0x2fc] ;  /* 0x00005f80ff0577ac */ /* 0x000ea20008000800 */
[----:B0-----:R-:W-:Y:S01]  /*0030*/  IADD3 R1, PT, PT, R1, -0x18, RZ ;  /* 0xffffffe801017810 */ /* 0x001fe20007ffe0ff */
[----:B------:R-:W1:Y:S01]  /*0040*/  S2R R3, SR_CTAID.X ;  /* 0x0000000000037919 */ /* 0x000e620000002500 */
[----:B------:R-:W1:Y:S01]  /*0050*/  LDCU UR6, c[0x0][0x360] ;  /* 0x00006c00ff0677ac */ /* 0x000e620008000800 */
[----:B------:R-:W0:Y:S01]  /*0060*/  S2R R9, SR_TID.Y ;  /* 0x0000000000097919 */ /* 0x000e220000002200 */
[----:B------:R-:W0:Y:S01]  /*0070*/  LDCU UR7, c[0x0][0x364] ;  /* 0x00006c80ff0777ac */ /* 0x000e220008000800 */
[----:B------:R-:W0:Y:S01]  /*0080*/  S2R R0, SR_CTAID.Y ;  /* 0x0000000000007919 */ /* 0x000e220000002600 */
[----:B------:R-:W3:Y:S02]  /*0090*/  LDCU UR4, c[0x0][0x2f8] ;  /* 0x00005f00ff0477ac */ /* 0x000ee40008000800 */
[----:B---3--:R-:W-:-:S04]  /*00a0*/  IADD3 R23, P1, PT, R1, UR4, RZ ;  /* 0x0000000401177c10 */ /* 0x008fc8000ff3e0ff */
[----:B--2---:R-:W-:Y:S01]  /*00b0*/  IADD3.X R22, PT, PT, RZ, UR5, RZ, P1, !PT ;  /* 0x00000005ff167c10 */ /* 0x004fe20008ffe4ff */
[----:B-1----:R-:W-:Y:S02]  /*00c0*/  IMAD R8, R3, UR6, R8 ;  /* 0x0000000603087c24 */ /* 0x002fe4000f8e0208 */
[----:B0-----:R-:W-:-:S05]  /*00d0*/  IMAD R9, R0, UR7, R9 ;  /* 0x0000000700097c24 */ /* 0x001fca000f8e0209 */
[----:B------:R-:W-:-:S13]  /*00e0*/  ISETP.GE.AND P0, PT, R8, R9, PT ;  /* 0x000000090800720c */ /* 0x000fda0003f06270 */
[----:B------:R-:W-:Y:S05]  /*00f0*/  @!P0 EXIT ;  /* 0x000000000000894d */ /* 0x000fea0003800000 */
[----:B------:R-:W0:Y:S01]  /*0100*/  LDCU.64 UR4, c[0x0][0x388] ;  /* 0x00007100ff0477ac */ /* 0x000e220008000a00 */
[----:B------:R-:W-:Y:S01]  /*0110*/  MOV R24, 0x20 ;  /* 0x0000002000187802 */ /* 0x000fe20000000f00 */
[----:B------:R1:W-:Y:S01]  /*0120*/  STL.64 [R1+0x8], R8 ;  /* 0x0000080801007387 */ /* 0x0003e20000100a00 */
[----:B------:R-:W-:Y:S01]  /*0130*/  IMAD.MOV.U32 R6, RZ, RZ, R23 ;  /* 0x000000ffff067224 */ /* 0x000fe200078e0017 */
[----:B------:R-:W-:Y:S01]  /*0140*/  MOV R7, R22 ;  /* 0x0000001600077202 */ /* 0x000fe20000000f00 */
[----:B------:R1:W2:Y:S01]  /*0150*/  LDC.64 R10, c[0x4][R24] ;  /* 0x01000000180a7b82 */ /* 0x0002a20000000a00 */
[----:B0-----:R-:W-:-:S04]  /*0160*/  UIADD3 UR6, UPT, UPT, UR4, 0x1, URZ ;  /* 0x0000000104067890 */ /* 0x001fc8000fffe0ff */
[----:B------:R-:W-:Y:S02]  /*0170*/  UIMAD UR4, UR4, UR5, UR6 ;  /* 0x00000005040472a4 */ /* 0x000fe4000f8e0206 */
[----:B------:R-:W-:Y:S01]  /*0180*/  IADD3 R3, PT, PT, R8, UR6, RZ ;  /* 0x0000000608037c10 */ /* 0x000fe2000fffe0ff */
[----:B------:R-:W-:-:S03]  /*0190*/  VIADD R2, R9, UR6 ;  /* 0x0000000609027c36 */ /* 0x000fc60008000000 */
[----:B------:R-:W-:Y:S01]  /*01a0*/  VIADD R18, R8, UR4 ;  /* 0x0000000408127c36 */ /* 0x000fe20008000000 */
[----:B------:R-:W-:Y:S01]  /*01b0*/  IADD3 R19, PT, PT, R9, UR4, RZ ;  /* 0x0000000409137c10 */ /* 0x000fe2000fffe0ff */
[----:B------:R-:W-:-:S03]  /*01c0*/  IMAD R2, R2, UR5, R3 ;  /* 0x0000000502027c24 */ /* 0x000fc6000f8e0203 */
[----:B------:R-:W0:Y:S01]  /*01d0*/  LDCU.64 UR4, c[0x4][URZ] ;  /* 0x01000000ff0477ac */ /* 0x000e220008000a00 */
[----:B------:R1:W-:Y:S04]  /*01e0*/  STL.64 [R1], R18 ;  /* 0x0000001201007387 */ /* 0x0003e80000100a00 */
[----:B------:R1:W-:Y:S01]  /*01f0*/  STL [R1+0x10], R2 ;  /* 0x0000100201007387 */ /* 0x0003e20000100800 */
[----:B0-----:R-:W-:Y:S01]  /*0200*/  IMAD.U32 R4, RZ, RZ, UR4 ;  /* 0x00000004ff047e24 */ /* 0x001fe2000f8e00ff */
[----:B-1----:R-:W-:-:S07]  /*0210*/  MOV R5, UR5 ;  /* 0x0000000500057c02 */ /* 0x002fce0008000f00 */
[----:B------:R-:W-:-:S07]  /*0220*/  LEPC R20, `(.L_x_58) ;  /* 0x000000001014794e */ /* 0x000fce0000000000 */
[----:B--2---:R-:W-:Y:S05]  /*0230*/  CALL.ABS.NOINC R10 ;  /* 0x000000000a007343 */ /* 0x004fea0003c00000 */
.L_x_58:
[----:B------:R-:W-:Y:S01]  /*0240*/  IMAD.MOV.U32 R3, RZ, RZ, R2 ;  /* 0x000000ffff037224 */ /* 0x000fe200078e0002 */
[----:B------:R0:W-:Y:S01]  /*0250*/  STL.64 [R1+0x8], R18 ;  /* 0x0000081201007387 */ /* 0x0001e20000100a00 */
[----:B------:R-:W1:Y:S01]  /*0260*/  LDC.64 R24, c[0x4][R24] ;  /* 0x0100000018187b82 */ /* 0x000e620000000a00 */
[----:B------:R-:W2:Y:S01]  /*0270*/  LDCU.64 UR4, c[0x4][0x8] ;  /* 0x01000100ff0477ac */ /* 0x000ea20008000a00 */
[----:B------:R-:W-:Y:S01]  /*0280*/  MOV R6, R23 ;  /* 0x0000001700067202 */ /* 0x000fe20000000f00 */
[----:B------:R0:W-:Y:S01]  /*0290*/  STL.64 [R1], R2 ;  /* 0x0000000201007387 */ /* 0x0001e20000100a00 */
[----:B------:R-:W-:-:S04]  /*02a0*/  IMAD.MOV.U32 R7, RZ, RZ, R22 ;  /* 0x000000ffff077224 */ /* 0x000fc800078e0016 */
[----:B------:R-:W3:Y:S01]  /*02b0*/  LDC.64 R16, c[0x0][0x358] ;  /* 0x0000d600ff107b82 */ /* 0x000ee20000000a00 */
[----:B--2---:R-:W-:Y:S01]  /*02c0*/  MOV R4, UR4 ;  /* 0x0000000400047c02 */ /* 0x004fe20008000f00 */
[----:B0-----:R-:W-:-:S07]  /*02d0*/  IMAD.U32 R5, RZ, RZ, UR5 ;  /* 0x00000005ff057e24 */ /* 0x001fce000f8e00ff */
[----:B------:R-:W-:-:S07]  /*02e0*/  LEPC R20, `(.L_x_59) ;  /* 0x000000001014794e */ /* 0x000fce0000000000 */
[----:B-1-3--:R-:W-:Y:S05]  /*02f0*/  CALL.ABS.NOINC R24 ;  /* 0x0000000018007343 */ /* 0x00afea0003c00000 */
.L_x_59:
[----:B------:R-:W0:Y:S01]  /*0300*/  LDC.64 R6, c[0x0][0x380] ;  /* 0x0000e000ff067b82 */ /* 0x000e220000000a00 */
[C---:B------:R-:W-:Y:S02]  /*0310*/  R2UR UR4, R16.reuse ;  /* 0x00000000100472ca */ /* 0x040fe400000e0000 */
[C---:B------:R-:W-:Y:S02]  /*0320*/  R2UR UR5, R17.reuse ;  /* 0x00000000110572ca */ /* 0x040fe400000e0000 */
[C---:B------:R-:W-:Y:S02]  /*0330*/  R2UR UR8, R16.reuse ;  /* 0x00000000100872ca */ /* 0x040fe400000e0000 */
[C---:B------:R-:W-:Y:S02]  /*0340*/  R2UR UR9, R17.reuse ;  /* 0x00000000110972ca */ /* 0x040fe400000e0000 */
[----:B------:R-:W-:Y:S02]  /*0350*/  R2UR UR6, R16 ;  /* 0x00000000100672ca */ /* 0x000fe400000e0000 */
[----:B------:R-:W-:Y:S01]  /*0360*/  R2UR UR7, R17 ;  /* 0x00000000110772ca */ /* 0x000fe200000e0000 */
[----:B0-----:R-:W-:-:S04]  /*0370*/  IMAD.WIDE R4, R19, 0x8, R6 ;  /* 0x0000000813047825 */ /* 0x001fc800078e0206 */
[--C-:B------:R-:W-:Y:S02]  /*0380*/  IMAD.WIDE R18, R18, 0x8, R6.reuse ;  /* 0x0000000812127825 */ /* 0x100fe400078e0206 */
[----:B------:R-:W2:Y:S04]  /*0390*/  LDG.E.64 R4, desc[UR4][R4.64] ;  /* 0x0000000404047981 */ /* 0x000ea8000c1e1b00 */
[----:B------:R-:W2:Y:S01]  /*03a0*/  LDG.E.64 R18, desc[UR8][R18.64] ;  /* 0x0000000812127981 */ /* 0x000ea2000c1e1b00 */
[----:B------:R-:W-:-:S05]  /*03b0*/  IMAD.WIDE R2, R2, 0x8, R6 ;  /* 0x0000000802027825 */ /* 0x000fca00078e0206 */
[----:B------:R-:W3:Y:S01]  /*03c0*/  LDG.E.64 R6, desc[UR6][R2.64] ;  /* 0x0000000602067981 */ /* 0x000ee2000c1e1b00 */
[C---:B--2---:R-:W-:Y:S01]  /*03d0*/  FMUL R9, R5.reuse, R19 ;  /* 0x0000001305097220 */ /* 0x044fe20000400000 */
[----:B------:R-:W-:-:S03]  /*03e0*/  FMUL R0, R5, R18 ;  /* 0x0000001205007220 */ /* 0x000fc60000400000 */
[C---:B------:R-:W-:Y:S01]  /*03f0*/  FFMA R9, R4.reuse, R18, R9 ;  /* 0x0000001204097223 */ /* 0x040fe20000000009 */
[----:B------:R-:W-:-:S03]  /*0400*/  FFMA R0, R4, R19, -R0 ;  /* 0x0000001304007223 */ /* 0x000fc60000000800 */
[----:B---3--:R-:W-:Y:S01]  /*0410*/  FADD R6, R6, -R9 ;  /* 0x8000000906067221 */ /* 0x008fe20000000000 */
[----:B------:R-:W-:-:S05]  /*0420*/  FADD R7, R7, -R0 ;  /* 0x8000000007077221 */ /* 0x000fca0000000000 */
[----:B------:R-:W-:Y:S01]  /*0430*/  STG.E.64 desc[UR4][R2.64], R6 ;  /* 0x0000000602007986 */ /* 0x000fe2000c101b04 */
[----:B------:R-:W-:Y:S05]  /*0440*/  EXIT ;  /* 0x000000000000794d */ /* 0x000fea0003800000 */
.L_x_60:
        /* <DEDUP_REMOVED lines=11> */
.L_x_70:


//--------------------- .nv.global.init           --------------------------
	.section	.nv.global.init,"aw",@progbits
	.align	4
.nv.global.init:
	.type		__cudart_i2opi_f,@object
	.size		__cudart_i2opi_f,($str$2 - __cudart_i2opi_f)
__cudart_i2opi_f:
        /*0000*/ 	.byte	0x41, 0x90, 0x43, 0x3c, 0x99, 0x95, 0x62, 0xdb, 0xc0, 0xdd, 0x34, 0xf5, 0xd1, 0x57, 0x27, 0xfc
        /*0010*/ 	.byte	0x29, 0x15, 0x44, 0x4e, 0x6e, 0x83, 0xf9, 0xa2
	.type		$str$2,@object
	.size		$str$2,($str$1 - $str$2)
$str$2:
        /*0018*/ 	.byte	0x0a, 0x20, 0x25, 0x64, 0x20, 0x25, 0x64, 0x00
	.type		$str$1,@object
	.size		$str$1,($str - $str$1)
$str$1:
        /*0020*/ 	.byte	0x25, 0x64, 0x20, 0x3d, 0x20, 0x25, 0x64, 0x2d, 0x25, 0x64, 0x2a, 0x25, 0x64, 0x20, 0x0a, 0x00
	.type		$str,@object
	.size		$str,(.L_0 - $str)
$str:
        /*0030*/ 	.byte	0x76, 0x65, 0x63, 0x31, 0x20, 0x25, 0x64, 0x20, 0x76, 0x65, 0x63, 0x32, 0x20, 0x25, 0x64, 0x20
        /*0040*/ 	.byte	0x28, 0x25, 0x64, 0x2c, 0x25, 0x64, 0x29, 0x20, 0x69, 0x6e, 0x64, 0x65, 0x78, 0x20, 0x25, 0x64
        /*0050*/ 	.byte	0x20, 0x0a, 0x00
.L_0:


//--------------------- .nv.shared.reserved.0     --------------------------
	.section	.nv.shared.reserved.0,"aw",@nobits
	.weak		__nv_reservedSMEM_offset_0_alias
	.size		__nv_reservedSMEM_offset_0_alias, 0, 64
	.other		__nv_reservedSMEM_offset_0_alias,@"STO_CUDA_RESERVED_SHARED STV_DEFAULT"
__nv_reservedSMEM_offset_0_alias:
	.zero		0
	.zero		64


//--------------------- .nv.constant0._Z19complex_matrix_multPK6float2S1_PS_iii --------------------------
	.section	.nv.constant0._Z19complex_matrix_multPK6float2S1_PS_iii,"a",@progbits
	.sectionflags	@""
	.align	4
.nv.constant0._Z19complex_matrix_multPK6float2S1_PS_iii:
	.zero		932


//--------------------- .nv.constant0._Z19hermitian_transposePK6float2PS_ii --------------------------
	.section	.nv.constant0._Z19hermitian_transposePK6float2PS_ii,"a",@progbits
	.sectionflags	@""
	.align	4
.nv.constant0._Z19hermitian_transposePK6float2PS_ii:
	.zero		920


//--------------------- .nv.constant0._Z5bCholP6float2ii --------------------------
	.section	.nv.constant0._Z5bCholP6float2ii,"a",@progbits
	.sectionflags	@""
	.align	4
.nv.constant0._Z5bCholP6float2ii:
	.zero		912


//--------------------- .nv.constant0._Z6bChol2P6float2ii --------------------------
	.section	.nv.constant0._Z6bChol2P6float2ii,"a",@progbits
	.sectionflags	@""
	.align	4
.nv.constant0._Z6bChol2P6float2ii:
	.zero		912


//--------------------- .nv.constant0._Z6bChol3P6float2ii --------------------------
	.section	.nv.constant0._Z6bChol3P6float2ii,"a",@progbits
	.sectionflags	@""
	.align	4
.nv.constant0._Z6bChol3P6float2ii:
	.zero		912


//--------------------- SYMBOLS --------------------------

	.type		.nv.reservedSmem.offset0,@object
	.size		.nv.reservedSmem.offset0,0x4
	.type		vprintf,@function
